	.target	sm_90a

	.elftype	@"ET_EXEC"


//--------------------- .note.nv.tkinfo           --------------------------
	.section	.note.nv.tkinfo,"",@"SHT_NOTE"
	.sectionflags	@"SHF_NOTE_NV_TKINFO"
	.tkinfo
        /*0018*/ 	.word	0x00000002
        /*0030*/ 	.string	""
        /*0030*/ 	.string	"ptxas"
        /*0030*/ 	.string	"Cuda compilation tools, release 13.0, V13.0.88"
        /*0030*/ 	.string	"Build cuda_13.0.r13.0/compiler.36424714_0"
        /*0030*/ 	.string	"-v  -suppress-debug-info  -lineinfo  -arch sm_90a "



//--------------------- .note.nv.cuinfo           --------------------------
	.section	.note.nv.cuinfo,"",@"SHT_NOTE"
	.sectionflags	@"SHF_NOTE_NV_CUINFO"
        /*0018*/ 	.short	0x0002
        /*001a*/ 	.short	0x005a
        /*001c*/ 	.short	0x0082
	.zero		2


//--------------------- .nv.info                  --------------------------
	.section	.nv.info,"",@"SHT_CUDA_INFO"
	.align	4


	//----- nvinfo : EIATTR_REGCOUNT
	.align		4
        /*0000*/ 	.byte	0x04, 0x2f
        /*0002*/ 	.short	(.L_1 - .L_0)
	.align		4
.L_0:
        /*0004*/ 	.word	index@(matmul_kernel)
        /*0008*/ 	.word	0x000000ff


	//----- nvinfo : EIATTR_FRAME_SIZE
	.align		4
.L_1:
        /*000c*/ 	.byte	0x04, 0x11
        /*000e*/ 	.short	(.L_3 - .L_2)
	.align		4
.L_2:
        /*0010*/ 	.word	index@(matmul_kernel)
        /*0014*/ 	.word	0x00000610


	//----- nvinfo : EIATTR_MIN_STACK_SIZE
	.align		4
.L_3:
        /*0018*/ 	.byte	0x04, 0x12
        /*001a*/ 	.short	(.L_5 - .L_4)
	.align		4
.L_4:
        /*001c*/ 	.word	index@(matmul_kernel)
        /*0020*/ 	.word	0x00000610
.L_5:


//--------------------- .nv.compat                --------------------------
	.section	.nv.compat,"",@"SHT_CUDA_COMPAT_INFO"
	.align	4
        /*0000*/ 	.byte	0x02, 0x09, 0x01, 0x00, 0x02, 0x02, 0x04, 0x00, 0x02, 0x05, 0x05, 0x00, 0x03, 0x07, 0x01, 0x01
        /*0010*/ 	.byte	0x02, 0x03, 0x00, 0x00, 0x02, 0x06, 0x01, 0x00, 0x04, 0x0b, 0x08, 0x00, 0x00, 0x00, 0x00, 0x00
        /*0020*/ 	.byte	0x00, 0x00, 0x00, 0x00


//--------------------- .nv.info.matmul_kernel    --------------------------
	.section	.nv.info.matmul_kernel,"",@"SHT_CUDA_INFO"
	.sectionflags	@""
	.align	4


	//----- nvinfo : EIATTR_CUDA_API_VERSION
	.align		4
        /*0000*/ 	.byte	0x04, 0x37
        /*0002*/ 	.short	(.L_7 - .L_6)
.L_6:
        /*0004*/ 	.word	0x00000082


	//----- nvinfo : EIATTR_KPARAM_INFO
	.align		4
.L_7:
        /*0008*/ 	.byte	0x04, 0x17
        /*000a*/ 	.short	(.L_9 - .L_8)
.L_8:
        /*000c*/ 	.word	0x00000000
        /*0010*/ 	.short	0x000d
        /*0012*/ 	.short	0x0048
        /*0014*/ 	.byte	0x00, 0xf4, 0x21, 0x00


	//----- nvinfo : EIATTR_KPARAM_INFO
	.align		4
.L_9:
        /*0018*/ 	.byte	0x04, 0x17
        /*001a*/ 	.short	(.L_11 - .L_10)
.L_10:
        /*001c*/ 	.word	0x00000000
        /*0020*/ 	.short	0x000c
        /*0022*/ 	.short	0x0040
        /*0024*/ 	.byte	0x00, 0xf4, 0x21, 0x00


	//----- nvinfo : EIATTR_KPARAM_INFO
	.align		4
.L_11:
        /*0028*/ 	.byte	0x04, 0x17
        /*002a*/ 	.short	(.L_13 - .L_12)
.L_12:
        /*002c*/ 	.word	0x00000000
        /*0030*/ 	.short	0x000b
        /*0032*/ 	.short	0x0038
        /*0034*/ 	.byte	0x00, 0xf0, 0x11, 0x00


	//----- nvinfo : EIATTR_KPARAM_INFO
	.align		4
.L_13:
        /*0038*/ 	.byte	0x04, 0x17
        /*003a*/ 	.short	(.L_15 - .L_14)
.L_14:
        /*003c*/ 	.word	0x00000000
        /*0040*/ 	.short	0x000a
        /*0042*/ 	.short	0x0034
        /*0044*/ 	.byte	0x00, 0xf0, 0x11, 0x00


	//----- nvinfo : EIATTR_KPARAM_INFO
	.align		4
.L_15:
        /*0048*/ 	.byte	0x04, 0x17
        /*004a*/ 	.short	(.L_17 - .L_16)
.L_16:
        /*004c*/ 	.word	0x00000000
        /*0050*/ 	.short	0x0009
        /*0052*/ 	.short	0x0030
        /*0054*/ 	.byte	0x00, 0xf0, 0x11, 0x00


	//----- nvinfo : EIATTR_KPARAM_INFO
	.align		4
.L_17:
        /*0058*/ 	.byte	0x04, 0x17
        /*005a*/ 	.short	(.L_19 - .L_18)
.L_18:
        /*005c*/ 	.word	0x00000000
        /*0060*/ 	.short	0x0008
        /*0062*/ 	.short	0x002c
        /*0064*/ 	.byte	0x00, 0xf0, 0x11, 0x00


	//----- nvinfo : EIATTR_KPARAM_INFO
	.align		4
.L_19:
        /*0068*/ 	.byte	0x04, 0x17
        /*006a*/ 	.short	(.L_21 - .L_20)
.L_20:
        /*006c*/ 	.word	0x00000000
        /*0070*/ 	.short	0x0007
        /*0072*/ 	.short	0x0028
        /*0074*/ 	.byte	0x00, 0xf0, 0x11, 0x00


	//----- nvinfo : EIATTR_KPARAM_INFO
	.align		4
.L_21:
        /*0078*/ 	.byte	0x04, 0x17
        /*007a*/ 	.short	(.L_23 - .L_22)
.L_22:
        /*007c*/ 	.word	0x00000000
        /*0080*/ 	.short	0x0006
        /*0082*/ 	.short	0x0024
        /*0084*/ 	.byte	0x00, 0xf0, 0x11, 0x00


	//----- nvinfo : EIATTR_KPARAM_INFO
	.align		4
.L_23:
        /*0088*/ 	.byte	0x04, 0x17
        /*008a*/ 	.short	(.L_25 - .L_24)
.L_24:
        /*008c*/ 	.word	0x00000000
        /*0090*/ 	.short	0x0005
        /*0092*/ 	.short	0x0020
        /*0094*/ 	.byte	0x00, 0xf0, 0x11, 0x00


	//----- nvinfo : EIATTR_KPARAM_INFO
	.align		4
.L_25:
        /*0098*/ 	.byte	0x04, 0x17
        /*009a*/ 	.short	(.L_27 - .L_26)
.L_26:
        /*009c*/ 	.word	0x00000000
        /*00a0*/ 	.short	0x0004
        /*00a2*/ 	.short	0x001c
        /*00a4*/ 	.byte	0x00, 0xf0, 0x11, 0x00


	//----- nvinfo : EIATTR_KPARAM_INFO
	.align		4
.L_27:
        /*00a8*/ 	.byte	0x04, 0x17
        /*00aa*/ 	.short	(.L_29 - .L_28)
.L_28:
        /*00ac*/ 	.word	0x00000000
        /*00b0*/ 	.short	0x0003
        /*00b2*/ 	.short	0x0018
        /*00b4*/ 	.byte	0x00, 0xf0, 0x11, 0x00


	//----- nvinfo : EIATTR_KPARAM_INFO
	.align		4
.L_29:
        /*00b8*/ 	.byte	0x04, 0x17
        /*00ba*/ 	.short	(.L_31 - .L_30)
.L_30:
        /*00bc*/ 	.word	0x00000000
        /*00c0*/ 	.short	0x0002
        /*00c2*/ 	.short	0x0010
        /*00c4*/ 	.byte	0x00, 0xf4, 0x21, 0x00


	//----- nvinfo : EIATTR_KPARAM_INFO
	.align		4
.L_31:
        /*00c8*/ 	.byte	0x04, 0x17
        /*00ca*/ 	.short	(.L_33 - .L_32)
.L_32:
        /*00cc*/ 	.word	0x00000000
        /*00d0*/ 	.short	0x0001
        /*00d2*/ 	.short	0x0008
        /*00d4*/ 	.byte	0x00, 0xf4, 0x21, 0x00


	//----- nvinfo : EIATTR_KPARAM_INFO
	.align		4
.L_33:
        /*00d8*/ 	.byte	0x04, 0x17
        /*00da*/ 	.short	(.L_35 - .L_34)
.L_34:
        /*00dc*/ 	.word	0x00000000
        /*00e0*/ 	.short	0x0000
        /*00e2*/ 	.short	0x0000
        /*00e4*/ 	.byte	0x00, 0xf4, 0x21, 0x00


	//----- nvinfo : EIATTR_SPARSE_MMA_MASK
	.align		4
.L_35:
        /*00e8*/ 	.byte	0x03, 0x50
        /*00ea*/ 	.short	0x0000


	//----- nvinfo : EIATTR_MAXREG_COUNT
	.align		4
        /*00ec*/ 	.byte	0x03, 0x1b
        /*00ee*/ 	.short	0x00ff


	//----- nvinfo : EIATTR_NUM_BARRIERS
	.align		4
        /*00f0*/ 	.byte	0x02, 0x4c
        /*00f2*/ 	.byte	0x01
	.zero		1


	//----- nvinfo : EIATTR_ANNOTATIONS
	.align		4
        /*00f4*/ 	.byte	0x04, 0x55
        /*00f6*/ 	.short	(.L_37 - .L_36)


	//   ....[0]....
.L_36:
        /*00f8*/ 	.word	0x00000001
        /*00fc*/ 	.byte	0x20, 0x09, 0x00, 0x00, 0x01, 0x00, 0x00, 0x00, 0xb0, 0x43, 0x00, 0x00, 0x01, 0x00, 0x00, 0x00
        /* <DEDUP_REMOVED lines=404> */
        /*1a4c*/ 	.byte	0xd0, 0xbd, 0x00, 0x00, 0x01, 0x00, 0x00, 0x00, 0x80, 0xc5, 0x00, 0x00


	//----- nvinfo : EIATTR_MERCURY_ISA_VERSION
	.align		4
.L_37:
        /*1a58*/ 	.byte	0x03, 0x5f
        /*1a5a*/ 	.short	0x0101


	//----- nvinfo : EIATTR_EXIT_INSTR_OFFSETS
	.align		4
        /*1a5c*/ 	.byte	0x04, 0x1c
        /*1a5e*/ 	.short	(.L_39 - .L_38)


	//   ....[0]....
.L_38:
        /*1a60*/ 	.word	0x00015680


	//   ....[1]....
        /*1a64*/ 	.word	0x000156b0


	//----- nvinfo : EIATTR_REQNTID
	.align		4
.L_39:
        /*1a68*/ 	.byte	0x04, 0x10
        /*1a6a*/ 	.short	(.L_41 - .L_40)
.L_40:
        /*1a6c*/ 	.word	0x00000080
        /*1a70*/ 	.word	0x00000001
        /*1a74*/ 	.word	0x00000001


	//----- nvinfo : EIATTR_CBANK_PARAM_SIZE
	.align		4
.L_41:
        /*1a78*/ 	.byte	0x03, 0x19
        /*1a7a*/ 	.short	0x0050


	//----- nvinfo : EIATTR_PARAM_CBANK
	.align		4
        /*1a7c*/ 	.byte	0x04, 0x0a
        /*1a7e*/ 	.short	(.L_43 - .L_42)
	.align		4
.L_42:
        /*1a80*/ 	.word	index@(.nv.constant0.matmul_kernel)
        /*1a84*/ 	.short	0x0210
        /*1a86*/ 	.short	0x0050


	//----- nvinfo : EIATTR_SW_WAR
	.align		4
.L_43:
        /*1a88*/ 	.byte	0x04, 0x36
        /*1a8a*/ 	.short	(.L_45 - .L_44)
.L_44:
        /*1a8c*/ 	.word	0x00000008
.L_45:


//--------------------- .nv.callgraph             --------------------------
	.section	.nv.callgraph,"",@"SHT_CUDA_CALLGRAPH"
	.align	4
	.sectionentsize	8
	.align		4
        /*0000*/ 	.word	0x00000000
	.align		4
        /*0004*/ 	.word	0xffffffff
	.align		4
        /*0008*/ 	.word	0x00000000
	.align		4
        /*000c*/ 	.word	0xfffffffe
	.align		4
        /*0010*/ 	.word	0x00000000
	.align		4
        /*0014*/ 	.word	0xfffffffd
	.align		4
        /*0018*/ 	.word	0x00000000
	.align		4
        /*001c*/ 	.word	0xfffffffc


//--------------------- .text.matmul_kernel       --------------------------
	.section	.text.matmul_kernel,"ax",@progbits
	.align	128
        .global         matmul_kernel
        .type           matmul_kernel,@function
        .size           matmul_kernel,(.L_x_3 - matmul_kernel)
        .other          matmul_kernel,@"STO_CUDA_ENTRY STV_DEFAULT"
matmul_kernel:
.text.matmul_kernel:
[----:B------:R-:W0:Y:S08]  /*0000*/  LDC R1, c[0x0][0x28] ;  /* 0x00000a00ff017b82 */ /* 0x000e300000000800 */
[----:B------:R-:W1:Y:S01]  /*0010*/  LDC.64 R152, c[0x0][0x228] ;  /* 0x00008a00ff987b82 */ /* 0x000e620000000a00 */
[----:B------:R-:W2:Y:S01]  /*0020*/  S2R R5, SR_CTAID.X ;  /* 0x0000000000057919 */ /* 0x000ea20000002500 */
[----:B0-----:R-:W-:Y:S01]  /*0030*/  VIADD R1, R1, 0xfffff9f0 ;  /* 0xfffff9f001017836 */ /* 0x001fe20000000000 */
[----:B------:R-:W-:Y:S01]  /*0040*/  UMOV UR4, 0x400 ;  /* 0x0000040000047882 */ /* 0x000fe20000000000 */
[----:B------:R-:W-:Y:S01]  /*0050*/  ULDC.64 UR14, c[0x0][0x208] ;  /* 0x00008200000e7ab9 */ /* 0x000fe20000000a00 */
[----:B------:R-:W-:-:S02]  /*0060*/  CS2R R24, SRZ ;  /* 0x0000000000187805 */ /* 0x000fc4000001ff00 */
[----:B------:R-:W-:Y:S02]  /*0070*/  CS2R R26, SRZ ;  /* 0x00000000001a7805 */ /* 0x000fe4000001ff00 */
[----:B------:R-:W-:Y:S01]  /*0080*/  CS2R R28, SRZ ;  /* 0x00000000001c7805 */ /* 0x000fe2000001ff00 */
[----:B------:R-:W0:Y:S01]  /*0090*/  LDC R196, c[0x0][0x230] ;  /* 0x00008c00ffc47b82 */ /* 0x000e220000000800 */
[----:B------:R-:W-:Y:S02]  /*00a0*/  CS2R R30, SRZ ;  /* 0x00000000001e7805 */ /* 0x000fe4000001ff00 */
[----:B------:R-:W-:Y:S02]  /*00b0*/  CS2R R32, SRZ ;  /* 0x0000000000207805 */ /* 0x000fe4000001ff00 */
[----:B------:R-:W-:Y:S02]  /*00c0*/  CS2R R34, SRZ ;  /* 0x0000000000227805 */ /* 0x000fe4000001ff00 */
[----:B------:R-:W-:-:S02]  /*00d0*/  CS2R R36, SRZ ;  /* 0x0000000000247805 */ /* 0x000fc4000001ff00 */
[----:B------:R-:W-:Y:S02]  /*00e0*/  CS2R R38, SRZ ;  /* 0x0000000000267805 */ /* 0x000fe4000001ff00 */
[----:B------:R-:W-:Y:S02]  /*00f0*/  CS2R R40, SRZ ;  /* 0x0000000000287805 */ /* 0x000fe4000001ff00 */
[----:B------:R-:W-:Y:S01]  /*0100*/  CS2R R42, SRZ ;  /* 0x00000000002a7805 */ /* 0x000fe2000001ff00 */
[----:B------:R-:W3:Y:S01]  /*0110*/  S2UR UR12, SR_CgaCtaId ;  /* 0x00000000000c79c3 */ /* 0x000ee20000008800 */
[----:B------:R-:W-:Y:S02]  /*0120*/  CS2R R44, SRZ ;  /* 0x00000000002c7805 */ /* 0x000fe4000001ff00 */
[----:B------:R-:W-:Y:S02]  /*0130*/  CS2R R46, SRZ ;  /* 0x00000000002e7805 */ /* 0x000fe4000001ff00 */
[----:B------:R-:W-:-:S02]  /*0140*/  CS2R R48, SRZ ;  /* 0x0000000000307805 */ /* 0x000fc4000001ff00 */
[----:B------:R-:W-:Y:S02]  /*0150*/  CS2R R50, SRZ ;  /* 0x0000000000327805 */ /* 0x000fe4000001ff00 */
[----:B------:R-:W-:Y:S02]  /*0160*/  CS2R R52, SRZ ;  /* 0x0000000000347805 */ /* 0x000fe4000001ff00 */
[----:B------:R-:W-:Y:S02]  /*0170*/  CS2R R54, SRZ ;  /* 0x0000000000367805 */ /* 0x000fe4000001ff00 */
[----:B------:R-:W-:Y:S01]  /*0180*/  CS2R R56, SRZ ;  /* 0x0000000000387805 */ /* 0x000fe2000001ff00 */
[----:B-1----:R-:W-:Y:S01]  /*0190*/  VIADD R0, R153, 0xff ;  /* 0x000000ff99007836 */ /* 0x002fe20000000000 */
[----:B------:R-:W-:Y:S02]  /*01a0*/  CS2R R58, SRZ ;  /* 0x00000000003a7805 */ /* 0x000fe4000001ff00 */
[----:B------:R-:W-:-:S02]  /*01b0*/  CS2R R60, SRZ ;  /* 0x00000000003c7805 */ /* 0x000fc4000001ff00 */
[----:B------:R-:W-:Y:S02]  /*01c0*/  CS2R R62, SRZ ;  /* 0x00000000003e7805 */ /* 0x000fe4000001ff00 */
[----:B------:R-:W-:Y:S02]  /*01d0*/  CS2R R64, SRZ ;  /* 0x0000000000407805 */ /* 0x000fe4000001ff00 */
[----:B------:R-:W-:Y:S02]  /*01e0*/  SHF.R.S32.HI R3, RZ, 0x1f, R0 ;  /* 0x0000001fff037819 */ /* 0x000fe40000011400 */
[----:B------:R-:W-:Y:S02]  /*01f0*/  CS2R R66, SRZ ;  /* 0x0000000000427805 */ /* 0x000fe4000001ff00 */
[----:B------:R-:W-:Y:S01]  /*0200*/  CS2R R68, SRZ ;  /* 0x0000000000447805 */ /* 0x000fe2000001ff00 */
[----:B0-----:R-:W-:Y:S01]  /*0210*/  VIADD R196, R196, 0x1f ;  /* 0x0000001fc4c47836 */ /* 0x001fe20000000000 */
[----:B------:R-:W-:-:S02]  /*0220*/  LEA.HI R3, R3, R0, RZ, 0x8 ;  /* 0x0000000003037211 */ /* 0x000fc400078f40ff */
[----:B------:R-:W-:Y:S02]  /*0230*/  CS2R R70, SRZ ;  /* 0x0000000000467805 */ /* 0x000fe4000001ff00 */
[----:B--2---:R-:W-:Y:S02]  /*0240*/  IABS R8, R5 ;  /* 0x0000000500087213 */ /* 0x004fe40000000000 */
[----:B------:R-:W-:Y:S02]  /*0250*/  CS2R R72, SRZ ;  /* 0x0000000000487805 */ /* 0x000fe4000001ff00 */
[----:B------:R-:W-:Y:S02]  /*0260*/  SHF.R.S32.HI R4, RZ, 0x8, R3 ;  /* 0x00000008ff047819 */ /* 0x000fe40000011403 */
[----:B------:R-:W-:Y:S02]  /*0270*/  CS2R R74, SRZ ;  /* 0x00000000004a7805 */ /* 0x000fe4000001ff00 */
[----:B------:R-:W-:Y:S01]  /*0280*/  CS2R R76, SRZ ;  /* 0x00000000004c7805 */ /* 0x000fe2000001ff00 */
[----:B---3--:R-:W-:Y:S01]  /*0290*/  ULEA UR12, UR12, UR4, 0x18 ;  /* 0x000000040c0c7291 */ /* 0x008fe2000f8ec03f */
[----:B------:R-:W-:-:S02]  /*02a0*/  IABS R7, R4 ;  /* 0x0000000400077213 */ /* 0x000fc40000000000 */
[----:B------:R-:W-:Y:S02]  /*02b0*/  CS2R R78, SRZ ;  /* 0x00000000004e7805 */ /* 0x000fe4000001ff00 */
[----:B------:R-:W-:Y:S02]  /*02c0*/  IABS R10, R4 ;  /* 0x00000004000a7213 */ /* 0x000fe40000000000 */
[----:B------:R-:W-:Y:S01]  /*02d0*/  CS2R R80, SRZ ;  /* 0x0000000000507805 */ /* 0x000fe2000001ff00 */
[----:B------:R-:W0:Y:S01]  /*02e0*/  I2F.RP R0, R7 ;  /* 0x0000000700007306 */ /* 0x000e220000209400 */
[----:B------:R-:W-:Y:S02]  /*02f0*/  CS2R R82, SRZ ;  /* 0x0000000000527805 */ /* 0x000fe4000001ff00 */
[----:B------:R-:W-:Y:S02]  /*0300*/  CS2R R84, SRZ ;  /* 0x0000000000547805 */ /* 0x000fe4000001ff00 */
[----:B------:R-:W-:-:S02]  /*0310*/  CS2R R86, SRZ ;  /* 0x0000000000567805 */ /* 0x000fc4000001ff00 */
[----:B------:R-:W-:Y:S02]  /*0320*/  CS2R R88, SRZ ;  /* 0x0000000000587805 */ /* 0x000fe4000001ff00 */
[----:B------:R-:W-:Y:S02]  /*0330*/  CS2R R90, SRZ ;  /* 0x00000000005a7805 */ /* 0x000fe4000001ff00 */
[----:B------:R-:W-:Y:S02]  /*0340*/  CS2R R92, SRZ ;  /* 0x00000000005c7805 */ /* 0x000fe4000001ff00 */
[----:B------:R-:W-:Y:S02]  /*0350*/  CS2R R94, SRZ ;  /* 0x00000000005e7805 */ /* 0x000fe4000001ff00 */
[----:B------:R-:W-:Y:S02]  /*0360*/  CS2R R96, SRZ ;  /* 0x0000000000607805 */ /* 0x000fe4000001ff00 */
[----:B------:R-:W-:-:S02]  /*0370*/  CS2R R98, SRZ ;  /* 0x0000000000627805 */ /* 0x000fc4000001ff00 */
[----:B------:R-:W-:Y:S02]  /*0380*/  CS2R R100, SRZ ;  /* 0x0000000000647805 */ /* 0x000fe4000001ff00 */
[----:B------:R-:W-:Y:S02]  /*0390*/  CS2R R102, SRZ ;  /* 0x0000000000667805 */ /* 0x000fe4000001ff00 */
[----:B------:R-:W-:Y:S02]  /*03a0*/  CS2R R104, SRZ ;  /* 0x0000000000687805 */ /* 0x000fe4000001ff00 */
[----:B------:R-:W-:Y:S02]  /*03b0*/  CS2R R106, SRZ ;  /* 0x00000000006a7805 */ /* 0x000fe4000001ff00 */
[----:B------:R-:W-:Y:S01]  /*03c0*/  CS2R R108, SRZ ;  /* 0x00000000006c7805 */ /* 0x000fe2000001ff00 */
[----:B0-----:R-:W0:Y:S01]  /*03d0*/  MUFU.RCP R0, R0 ;  /* 0x0000000000007308 */ /* 0x001e220000001000 */
        /* <DEDUP_REMOVED lines=15> */
[----:B------:R-:W-:Y:S01]  /*04d0*/  CS2R R140, SRZ ;  /* 0x00000000008c7805 */ /* 0x000fe2000001ff00 */
[----:B0-----:R-:W-:Y:S01]  /*04e0*/  VIADD R2, R0, 0xffffffe ;  /* 0x0ffffffe00027836 */ /* 0x001fe20000000000 */
[----:B------:R-:W-:Y:S01]  /*04f0*/  CS2R R142, SRZ ;  /* 0x00000000008e7805 */ /* 0x000fe2000001ff00 */
[----:B------:R-:W-:Y:S01]  /*0500*/  IMAD.MOV R0, RZ, RZ, -R10 ;  /* 0x000000ffff007224 */ /* 0x000fe200078e0a0a */
[----:B------:R-:W-:Y:S01]  /*0510*/  CS2R R144, SRZ ;  /* 0x0000000000907805 */ /* 0x000fe2000001ff00 */
[----:B------:R0:W1:Y:S01]  /*0520*/  F2I.FTZ.U32.TRUNC.NTZ R3, R2 ;  /* 0x0000000200037305 */ /* 0x000062000021f000 */
[----:B------:R-:W-:-:S02]  /*0530*/  CS2R R146, SRZ ;  /* 0x0000000000927805 */ /* 0x000fc4000001ff00 */
[----:B------:R-:W-:Y:S02]  /*0540*/  CS2R R148, SRZ ;  /* 0x0000000000947805 */ /* 0x000fe4000001ff00 */
[----:B------:R-:W-:Y:S01]  /*0550*/  CS2R R150, SRZ ;  /* 0x0000000000967805 */ /* 0x000fe2000001ff00 */
[----:B0-----:R-:W-:Y:S02]  /*0560*/  IMAD.MOV.U32 R2, RZ, RZ, RZ ;  /* 0x000000ffff027224 */ /* 0x001fe400078e00ff */
[----:B-1----:R-:W-:-:S04]  /*0570*/  IMAD.MOV R6, RZ, RZ, -R3 ;  /* 0x000000ffff067224 */ /* 0x002fc800078e0a03 */
[----:B------:R-:W-:Y:S02]  /*0580*/  IMAD R9, R6, R7, RZ ;  /* 0x0000000706097224 */ /* 0x000fe400078e02ff */
[----:B------:R-:W-:Y:S02]  /*0590*/  IMAD.MOV.U32 R6, RZ, RZ, R8 ;  /* 0x000000ffff067224 */ /* 0x000fe400078e0008 */
[----:B------:R-:W-:-:S06]  /*05a0*/  IMAD.HI.U32 R3, R3, R9, R2 ;  /* 0x0000000903037227 */ /* 0x000fcc00078e0002 */
[----:B------:R-:W-:-:S04]  /*05b0*/  IMAD.HI.U32 R3, R3, R6, RZ ;  /* 0x0000000603037227 */ /* 0x000fc800078e00ff */
[----:B------:R-:W-:-:S05]  /*05c0*/  IMAD R0, R3, R0, R6 ;  /* 0x0000000003007224 */ /* 0x000fca00078e0206 */
[----:B------:R-:W-:-:S13]  /*05d0*/  ISETP.GT.U32.AND P1, PT, R7, R0, PT ;  /* 0x000000000700720c */ /* 0x000fda0003f24070 */
[----:B------:R-:W-:Y:S02]  /*05e0*/  @!P1 IMAD.IADD R0, R0, 0x1, -R7 ;  /* 0x0000000100009824 */ /* 0x000fe400078e0a07 */
[----:B------:R-:W-:Y:S01]  /*05f0*/  @!P1 VIADD R3, R3, 0x1 ;  /* 0x0000000103039836 */ /* 0x000fe20000000000 */
[----:B------:R-:W-:Y:S02]  /*0600*/  ISETP.NE.AND P1, PT, R4, RZ, PT ;  /* 0x000000ff0400720c */ /* 0x000fe40003f25270 */
[----:B------:R-:W-:Y:S02]  /*0610*/  ISETP.GE.U32.AND P0, PT, R0, R7, PT ;  /* 0x000000070000720c */ /* 0x000fe40003f06070 */
[----:B------:R-:W-:-:S04]  /*0620*/  LOP3.LUT R0, R5, R4, RZ, 0x3c, !PT ;  /* 0x0000000405007212 */ /* 0x000fc800078e3cff */
[----:B------:R-:W-:Y:S01]  /*0630*/  ISETP.GE.AND P2, PT, R0, RZ, PT ;  /* 0x000000ff0000720c */ /* 0x000fe20003f46270 */
[----:B------:R-:W-:-:S06]  /*0640*/  VIADD R0, R152, 0x7f ;  /* 0x0000007f98007836 */ /* 0x000fcc0000000000 */
[----:B------:R-:W-:-:S04]  /*0650*/  @P0 VIADD R3, R3, 0x1 ;  /* 0x0000000103030836 */ /* 0x000fc80000000000 */
[----:B------:R-:W-:Y:S01]  /*0660*/  IMAD.MOV.U32 R8, RZ, RZ, R3 ;  /* 0x000000ffff087224 */ /* 0x000fe200078e0003 */
[----:B------:R-:W-:-:S03]  /*0670*/  SHF.R.S32.HI R3, RZ, 0x1f, R0 ;  /* 0x0000001fff037819 */ /* 0x000fc60000011400 */
[----:B------:R-:W-:Y:S01]  /*0680*/  @!P2 IMAD.MOV R8, RZ, RZ, -R8 ;  /* 0x000000ffff08a224 */ /* 0x000fe200078e0a08 */
[----:B------:R-:W-:Y:S02]  /*0690*/  LEA.HI R3, R3, R0, RZ, 0x7 ;  /* 0x0000000003037211 */ /* 0x000fe400078f38ff */
[----:B------:R-:W-:-:S04]  /*06a0*/  @!P1 LOP3.LUT R8, RZ, R4, RZ, 0x33, !PT ;  /* 0x00000004ff089212 */ /* 0x000fc800078e33ff */
[----:B------:R-:W-:Y:S01]  /*06b0*/  LEA.HI.SX32 R3, R3, -R8, 0x19 ;  /* 0x8000000803037211 */ /* 0x000fe200078fcaff */
[----:B------:R-:W-:-:S03]  /*06c0*/  IMAD.MOV R6, RZ, RZ, -R8 ;  /* 0x000000ffff067224 */ /* 0x000fc600078e0a08 */
[----:B------:R-:W-:Y:S01]  /*06d0*/  VIMNMX R9, R3, 0x1, PT ;  /* 0x0000000103097848 */ /* 0x000fe20003fe0100 */
[----:B------:R-:W-:-:S03]  /*06e0*/  IMAD R6, R4, R6, R5 ;  /* 0x0000000604067224 */ /* 0x000fc600078e0205 */
[-C--:B------:R-:W-:Y:S02]  /*06f0*/  IABS R7, R9.reuse ;  /* 0x0000000900077213 */ /* 0x080fe40000000000 */
[----:B------:R-:W-:Y:S02]  /*0700*/  IABS R11, R9 ;  /* 0x00000009000b7213 */ /* 0x000fe40000000000 */
[----:B------:R-:W0:Y:S08]  /*0710*/  I2F.RP R0, R7 ;  /* 0x0000000700007306 */ /* 0x000e300000209400 */
[----:B0-----:R-:W0:Y:S02]  /*0720*/  MUFU.RCP R0, R0 ;  /* 0x0000000000007308 */ /* 0x001e240000001000 */
[----:B0-----:R-:W-:-:S02]  /*0730*/  VIADD R2, R0, 0xffffffe ;  /* 0x0ffffffe00027836 */ /* 0x001fc40000000000 */
[----:B------:R-:W-:-:S04]  /*0740*/  IMAD.MOV R0, RZ, RZ, -R11 ;  /* 0x000000ffff007224 */ /* 0x000fc800078e0a0b */
[----:B------:R0:W1:Y:S02]  /*0750*/  F2I.FTZ.U32.TRUNC.NTZ R3, R2 ;  /* 0x0000000200037305 */ /* 0x000064000021f000 */
[----:B0-----:R-:W-:Y:S02]  /*0760*/  IMAD.MOV.U32 R2, RZ, RZ, RZ ;  /* 0x000000ffff027224 */ /* 0x001fe400078e00ff */
[----:B-1----:R-:W-:-:S04]  /*0770*/  IMAD.MOV R10, RZ, RZ, -R3 ;  /* 0x000000ffff0a7224 */ /* 0x002fc800078e0a03 */
[----:B------:R-:W-:Y:S01]  /*0780*/  IMAD.MOV.U32 R4, RZ, RZ, R10 ;  /* 0x000000ffff047224 */ /* 0x000fe200078e000a */
[----:B------:R-:W-:-:S03]  /*0790*/  IABS R10, R6 ;  /* 0x00000006000a7213 */ /* 0x000fc60000000000 */
        /* <DEDUP_REMOVED lines=11> */
[----:B------:R-:W-:-:S07]  /*0850*/  ISETP.GE.AND P2, PT, R0, RZ, PT ;  /* 0x000000ff0000720c */ /* 0x000fce0003f46270 */
[----:B------:R-:W-:Y:S01]  /*0860*/  @P0 VIADD R3, R3, 0x1 ;  /* 0x0000000103030836 */ /* 0x000fe20000000000 */
[----:B------:R-:W-:-:S05]  /*0870*/  ISETP.GE.AND P0, PT, R196, 0x20, PT ;  /* 0x00000020c400780c */ /* 0x000fca0003f06270 */
[----:B------:R-:W-:Y:S01]  /*0880*/  @!P2 IMAD.MOV R3, RZ, RZ, -R3 ;  /* 0x000000ffff03a224 */ /* 0x000fe200078e0a03 */
[----:B------:R-:W-:-:S05]  /*0890*/  @!P1 LOP3.LUT R3, RZ, R9, RZ, 0x33, !PT ;  /* 0x00000009ff039212 */ /* 0x000fca00078e33ff */
[----:B------:R-:W-:Y:S02]  /*08a0*/  IMAD.MOV R0, RZ, RZ, -R3 ;  /* 0x000000ffff007224 */ /* 0x000fe400078e0a03 */
[----:B------:R-:W-:Y:S02]  /*08b0*/  IMAD.SHL.U32 R7, R3, 0x100, RZ ;  /* 0x0000010003077824 */ /* 0x000fe400078e00ff */
[----:B------:R-:W-:-:S04]  /*08c0*/  IMAD R0, R9, R0, R6 ;  /* 0x0000000009007224 */ /* 0x000fc800078e0206 */
[----:B------:R-:W-:Y:S02]  /*08d0*/  IMAD.IADD R2, R8, 0x1, R0 ;  /* 0x0000000108027824 */ /* 0x000fe400078e0200 */
[----:B------:R-:W0:Y:S02]  /*08e0*/  S2R R0, SR_TID.X ;  /* 0x0000000000007919 */ /* 0x000e240000002100 */
[C---:B0-----:R-:W-:Y:S02]  /*08f0*/  LOP3.LUT R12, R0.reuse, 0x7f, RZ, 0xc0, !PT ;  /* 0x0000007f000c7812 */ /* 0x041fe400078ec0ff */
[----:B------:R-:W-:-:S03]  /*0900*/  LOP3.LUT R13, R0, 0x60, RZ, 0xc0, !PT ;  /* 0x00000060000d7812 */ /* 0x000fc600078ec0ff */
[----:B------:R-:W-:-:S05]  /*0910*/  IMAD R21, R2, 0x80, R12 ;  /* 0x0000008002157824 */ /* 0x000fca00078e020c */
[----:B------:R0:W-:Y:S01]  /*0920*/  STL [R1+0x328], R21 ;  /* 0x0003281501007387 */ /* 0x0001e20000100800 */
[----:B------:R-:W-:Y:S05]  /*0930*/  @!P0 BRA `(.L_x_0) ;  /* 0x000000bc00108947 */ /* 0x000fea0003800000 */
[----:B------:R-:W-:Y:S01]  /*0940*/  IABS R15, R152 ;  /* 0x00000098000f7213 */ /* 0x000fe20000000000 */
[----:B------:R-:W-:Y:S01]  /*0950*/  ULDC UR4, c[0x0][0x234] ;  /* 0x00008d0000047ab9 */ /* 0x000fe20000000800 */
[----:B------:R-:W-:Y:S01]  /*0960*/  IABS R2, R153 ;  /* 0x0000009900027213 */ /* 0x000fe20000000000 */
[----:B------:R-:W-:Y:S01]  /*0970*/  USHF.R.U32.HI UR6, URZ, 0x4, UR12 ;  /* 0x000000043f067899 */ /* 0x000fe2000801160c */
[----:B------:R-:W1:Y:S01]  /*0980*/  I2F.RP R6, R15 ;  /* 0x0000000f00067306 */ /* 0x000e620000209400 */
[----:B------:R-:W-:Y:S01]  /*0990*/  IABS R12, R21 ;  /* 0x00000015000c7213 */ /* 0x000fe20000000000 */
[----:B------:R-:W-:Y:S01]  /*09a0*/  ULDC UR7, c[0x0][0x230] ;  /* 0x00008c0000077ab9 */ /* 0x000fe20000000800 */
[----:B------:R-:W-:Y:S02]  /*09b0*/  LEA.HI R56, R13, R7, RZ, 0x1b ;  /* 0x000000070d387211 */ /* 0x000fe400078fd8ff */
[----:B------:R-:W-:Y:S02]  /*09c0*/  CS2R R88, SRZ ;  /* 0x0000000000587805 */ /* 0x000fe4000001ff00 */
[----:B------:R-:W-:-:S02]  /*09d0*/  ISETP.GE.AND P5, PT, R21, RZ, PT ;  /* 0x000000ff1500720c */ /* 0x000fc40003fa6270 */
[----:B------:R-:W-:Y:S02]  /*09e0*/  CS2R R90, SRZ ;  /* 0x00000000005a7805 */ /* 0x000fe4000001ff00 */
[----:B------:R-:W-:Y:S01]  /*09f0*/  CS2R R92, SRZ ;  /* 0x00000000005c7805 */ /* 0x000fe2000001ff00 */
[----:B------:R-:W2:Y:S01]  /*0a00*/  I2F.RP R3, R2 ;  /* 0x0000000200037306 */ /* 0x000ea20000209400 */
[C---:B------:R-:W-:Y:S01]  /*0a10*/  VIADD R16, R56.reuse, 0xf8 ;  /* 0x000000f838107836 */ /* 0x040fe20000000000 */
[----:B------:R-:W-:Y:S01]  /*0a20*/  CS2R R94, SRZ ;  /* 0x00000000005e7805 */ /* 0x000fe2000001ff00 */
[C---:B------:R-:W-:Y:S01]  /*0a30*/  VIADD R17, R56.reuse, 0xf4 ;  /* 0x000000f438117836 */ /* 0x040fe20000000000 */
[----:B------:R-:W-:Y:S01]  /*0a40*/  CS2R R96, SRZ ;  /* 0x0000000000607805 */ /* 0x000fe2000001ff00 */
[C---:B------:R-:W-:Y:S01]  /*0a50*/  VIADD R18, R56.reuse, 0xf0 ;  /* 0x000000f038127836 */ /* 0x040fe20000000000 */
[----:B------:R-:W-:Y:S01]  /*0a60*/  CS2R R98, SRZ ;  /* 0x0000000000627805 */ /* 0x000fe2000001ff00 */
[C---:B------:R-:W-:Y:S01]  /*0a70*/  VIADD R19, R56.reuse, 0xec ;  /* 0x000000ec38137836 */ /* 0x040fe20000000000 */
[----:B-1----:R-:W1:Y:S01]  /*0a80*/  MUFU.RCP R6, R6 ;  /* 0x0000000600067308 */ /* 0x002e620000001000 */
[C---:B------:R-:W-:Y:S01]  /*0a90*/  VIADD R20, R56.reuse, 0xe8 ;  /* 0x000000e838147836 */ /* 0x040fe20000000000 */
[----:B------:R-:W-:Y:S01]  /*0aa0*/  IABS R14, R18 ;  /* 0x00000012000e7213 */ /* 0x000fe20000000000 */
[C---:B------:R-:W-:Y:S01]  /*0ab0*/  VIADD R24, R56.reuse, 0xd0 ;  /* 0x000000d038187836 */ /* 0x040fe20000000000 */
[----:B------:R-:W-:Y:S01]  /*0ac0*/  CS2R R100, SRZ ;  /* 0x0000000000647805 */ /* 0x000fe2000001ff00 */
[C---:B------:R-:W-:Y:S01]  /*0ad0*/  VIADD R30, R56.reuse, 0xc8 ;  /* 0x000000c8381e7836 */ /* 0x040fe20000000000 */
[----:B------:R-:W-:Y:S01]  /*0ae0*/  CS2R R102, SRZ ;  /* 0x0000000000667805 */ /* 0x000fe2000001ff00 */
[C---:B------:R-:W-:Y:S01]  /*0af0*/  VIADD R31, R56.reuse, 0xc4 ;  /* 0x000000c4381f7836 */ /* 0x040fe20000000000 */
[----:B--2---:R-:W2:Y:S01]  /*0b00*/  MUFU.RCP R3, R3 ;  /* 0x0000000300037308 */ /* 0x004ea20000001000 */
[----:B------:R-:W-:Y:S01]  /*0b10*/  IABS R22, R24 ;  /* 0x0000001800167213 */ /* 0x000fe20000000000 */
[----:B------:R-:W-:Y:S01]  /*0b20*/  VIADD R32, R56, 0xc0 ;  /* 0x000000c038207836 */ /* 0x000fe20000000000 */
[----:B------:R-:W-:-:S02]  /*0b30*/  CS2R R104, SRZ ;  /* 0x0000000000687805 */ /* 0x000fc4000001ff00 */
[----:B------:R-:W-:Y:S01]  /*0b40*/  IABS R26, R31 ;  /* 0x0000001f001a7213 */ /* 0x000fe20000000000 */
[C---:B------:R-:W-:Y:S01]  /*0b50*/  VIADD R33, R56.reuse, 0xbc ;  /* 0x000000bc38217836 */ /* 0x040fe20000000000 */
[----:B------:R-:W-:Y:S02]  /*0b60*/  CS2R R106, SRZ ;  /* 0x00000000006a7805 */ /* 0x000fe4000001ff00 */
[----:B------:R-:W-:Y:S01]  /*0b70*/  IABS R28, R32 ;  /* 0x00000020001c7213 */ /* 0x000fe20000000000 */
[----:B------:R-:W-:Y:S01]  /*0b80*/  VIADD R34, R56, 0xb8 ;  /* 0x000000b838227836 */ /* 0x000fe20000000000 */
[----:B------:R-:W-:Y:S01]  /*0b90*/  CS2R R108, SRZ ;  /* 0x00000000006c7805 */ /* 0x000fe2000001ff00 */
[----:B-1----:R-:W-:Y:S01]  /*0ba0*/  VIADD R8, R6, 0xffffffe ;  /* 0x0ffffffe06087836 */ /* 0x002fe20000000000 */
[----:B------:R-:W-:Y:S01]  /*0bb0*/  CS2R R110, SRZ ;  /* 0x00000000006e7805 */ /* 0x000fe2000001ff00 */
[C---:B------:R-:W-:Y:S01]  /*0bc0*/  VIADD R6, R56.reuse, 0xfc ;  /* 0x000000fc38067836 */ /* 0x040fe20000000000 */
[----:B------:R-:W-:Y:S01]  /*0bd0*/  CS2R R112, SRZ ;  /* 0x0000000000707805 */ /* 0x000fe2000001ff00 */
[----:B------:R1:W3:Y:S01]  /*0be0*/  F2I.FTZ.U32.TRUNC.NTZ R9, R8 ;  /* 0x0000000800097305 */ /* 0x0002e2000021f000 */
[----:B------:R-:W-:Y:S01]  /*0bf0*/  VIADD R35, R56, 0xb4 ;  /* 0x000000b438237836 */ /* 0x000fe20000000000 */
[----:B------:R-:W-:Y:S01]  /*0c00*/  CS2R R114, SRZ ;  /* 0x0000000000727805 */ /* 0x000fe2000001ff00 */
[----:B--2---:R-:W-:Y:S01]  /*0c10*/  VIADD R4, R3, 0xffffffe ;  /* 0x0ffffffe03047836 */ /* 0x004fe20000000000 */
[----:B------:R-:W-:Y:S01]  /*0c20*/  ISETP.GE.AND P3, PT, R6, RZ, PT ;  /* 0x000000ff0600720c */ /* 0x000fe20003f66270 */
[C---:B------:R-:W-:Y:S01]  /*0c30*/  VIADD R36, R56.reuse, 0xb0 ;  /* 0x000000b038247836 */ /* 0x040fe20000000000 */
[----:B------:R-:W-:Y:S01]  /*0c40*/  CS2R R116, SRZ ;  /* 0x0000000000747805 */ /* 0x000fe2000001ff00 */
[C---:B------:R-:W-:Y:S01]  /*0c50*/  VIADD R37, R56.reuse, 0xa8 ;  /* 0x000000a838257836 */ /* 0x040fe20000000000 */
[----:B------:R2:W4:Y:S01]  /*0c60*/  F2I.FTZ.U32.TRUNC.NTZ R5, R4 ;  /* 0x0000000400057305 */ /* 0x000522000021f000 */
[----:B-1----:R-:W-:Y:S01]  /*0c70*/  IMAD.MOV.U32 R8, RZ, RZ, RZ ;  /* 0x000000ffff087224 */ /* 0x002fe200078e00ff */
[----:B------:R-:W-:Y:S01]  /*0c80*/  CS2R R118, SRZ ;  /* 0x0000000000767805 */ /* 0x000fe2000001ff00 */
[C---:B------:R-:W-:Y:S01]  /*0c90*/  VIADD R39, R56.reuse, 0x90 ;  /* 0x0000009038277836 */ /* 0x040fe20000000000 */
[----:B------:R-:W-:Y:S01]  /*0ca0*/  CS2R R120, SRZ ;  /* 0x0000000000787805 */ /* 0x000fe2000001ff00 */
[----:B------:R-:W-:Y:S01]  /*0cb0*/  VIADD R41, R56, 0x8c ;  /* 0x0000008c38297836 */ /* 0x000fe20000000000 */
[----:B------:R-:W-:Y:S01]  /*0cc0*/  CS2R R122, SRZ ;  /* 0x00000000007a7805 */ /* 0x000fe2000001ff00 */
[--C-:B---3--:R-:W-:Y:S01]  /*0cd0*/  IMAD.MOV R10, RZ, RZ, -R9.reuse ;  /* 0x000000ffff0a7224 */ /* 0x108fe200078e0a09 */
[----:B------:R-:W-:Y:S01]  /*0ce0*/  CS2R R124, SRZ ;  /* 0x00000000007c7805 */ /* 0x000fe2000001ff00 */
[----:B--2---:R-:W-:Y:S01]  /*0cf0*/  IMAD.MOV.U32 R4, RZ, RZ, RZ ;  /* 0x000000ffff047224 */ /* 0x004fe200078e00ff */
[----:B------:R-:W-:Y:S01]  /*0d00*/  IABS R38, R41 ;  /* 0x0000002900267213 */ /* 0x000fe20000000000 */
[----:B------:R-:W-:Y:S01]  /*0d10*/  IMAD R11, R10, R15, RZ ;  /* 0x0000000f0a0b7224 */ /* 0x000fe200078e02ff */
[----:B------:R-:W-:Y:S01]  /*0d20*/  CS2R R126, SRZ ;  /* 0x00000000007e7805 */ /* 0x000fe2000001ff00 */
[----:B------:R-:W-:Y:S01]  /*0d30*/  IMAD.MOV.U32 R10, RZ, RZ, R12 ;  /* 0x000000ffff0a7224 */ /* 0x000fe200078e000c */
[----:B------:R-:W-:Y:S01]  /*0d40*/  IABS R12, R17 ;  /* 0x00000011000c7213 */ /* 0x000fe20000000000 */
[----:B------:R-:W-:Y:S01]  /*0d50*/  IMAD.HI.U32 R9, R9, R11, R8 ;  /* 0x0000000b09097227 */ /* 0x000fe200078e0008 */
[----:B------:R-:W-:-:S02]  /*0d60*/  IABS R8, R6 ;  /* 0x0000000600087213 */ /* 0x000fc40000000000 */
[----:B------:R-:W-:Y:S02]  /*0d70*/  CS2R R128, SRZ ;  /* 0x0000000000807805 */ /* 0x000fe4000001ff00 */
[----:B------:R-:W-:Y:S01]  /*0d80*/  CS2R R130, SRZ ;  /* 0x0000000000827805 */ /* 0x000fe2000001ff00 */
[----:B----4-:R-:W-:Y:S01]  /*0d90*/  IMAD.MOV R3, RZ, RZ, -R5 ;  /* 0x000000ffff037224 */ /* 0x010fe200078e0a05 */
[----:B------:R-:W-:Y:S01]  /*0da0*/  CS2R R132, SRZ ;  /* 0x0000000000847805 */ /* 0x000fe2000001ff00 */
[----:B------:R-:W-:Y:S01]  /*0db0*/  IMAD.HI.U32 R9, R9, R10, RZ ;  /* 0x0000000a09097227 */ /* 0x000fe200078e00ff */
[----:B------:R-:W-:Y:S02]  /*0dc0*/  CS2R R134, SRZ ;  /* 0x0000000000867805 */ /* 0x000fe4000001ff00 */
[----:B------:R-:W-:Y:S02]  /*0dd0*/  CS2R R136, SRZ ;  /* 0x0000000000887805 */ /* 0x000fe4000001ff00 */
[----:B------:R-:W-:Y:S01]  /*0de0*/  CS2R R138, SRZ ;  /* 0x00000000008a7805 */ /* 0x000fe2000001ff00 */
[----:B------:R-:W-:Y:S01]  /*0df0*/  IMAD.MOV R9, RZ, RZ, -R9 ;  /* 0x000000ffff097224 */ /* 0x000fe200078e0a09 */
[----:B------:R-:W-:Y:S01]  /*0e00*/  CS2R R140, SRZ ;  /* 0x00000000008c7805 */ /* 0x000fe2000001ff00 */
[----:B------:R-:W-:Y:S01]  /*0e10*/  IMAD R3, R3, R2, RZ ;  /* 0x0000000203037224 */ /* 0x000fe200078e02ff */
[----:B------:R-:W-:Y:S01]  /*0e20*/  CS2R R142, SRZ ;  /* 0x00000000008e7805 */ /* 0x000fe2000001ff00 */
[----:B------:R-:W-:Y:S01]  /*0e30*/  IMAD R10, R15, R9, R10 ;  /* 0x000000090f0a7224 */ /* 0x000fe200078e020a */
[----:B------:R-:W-:Y:S01]  /*0e40*/  IABS R9, R16 ;  /* 0x0000001000097213 */ /* 0x000fe20000000000 */
[----:B------:R-:W-:Y:S01]  /*0e50*/  IMAD.HI.U32 R5, R5, R3, R4 ;  /* 0x0000000305057227 */ /* 0x000fe200078e0004 */
[----:B------:R-:W-:-:S02]  /*0e60*/  CS2R R144, SRZ ;  /* 0x0000000000907805 */ /* 0x000fc4000001ff00 */
[----:B------:R-:W-:Y:S02]  /*0e70*/  CS2R R146, SRZ ;  /* 0x0000000000927805 */ /* 0x000fe4000001ff00 */
[----:B------:R-:W-:Y:S01]  /*0e80*/  ISETP.GT.U32.AND P0, PT, R15, R10, PT ;  /* 0x0000000a0f00720c */ /* 0x000fe20003f04070 */
[----:B------:R-:W-:Y:S01]  /*0e90*/  VIADD R43, R56, 0x88 ;  /* 0x00000088382b7836 */ /* 0x000fe20000000000 */
[----:B------:R-:W-:Y:S01]  /*0ea0*/  CS2R R148, SRZ ;  /* 0x0000000000947805 */ /* 0x000fe2000001ff00 */
[C---:B------:R-:W-:Y:S01]  /*0eb0*/  IMAD.HI.U32 R3, R5.reuse, R8, RZ ;  /* 0x0000000805037227 */ /* 0x040fe200078e00ff */
[----:B------:R-:W-:Y:S01]  /*0ec0*/  CS2R R150, SRZ ;  /* 0x0000000000967805 */ /* 0x000fe2000001ff00 */
[----:B------:R-:W-:Y:S01]  /*0ed0*/  UMOV UR10, 0xfffffffe ;  /* 0xfffffffe000a7882 */ /* 0x000fe20000000000 */
[----:B------:R-:W-:Y:S01]  /*0ee0*/  UMOV UR11, 0x7fffffdf ;  /* 0x7fffffdf000b7882 */ /* 0x000fe20000000000 */
[----:B------:R-:W-:Y:S02]  /*0ef0*/  IMAD.MOV R3, RZ, RZ, -R3 ;  /* 0x000000ffff037224 */ /* 0x000fe400078e0a03 */
[----:B------:R-:W-:-:S04]  /*0f00*/  IMAD.HI.U32 R4, R5, R9, RZ ;  /* 0x0000000905047227 */ /* 0x000fc800078e00ff */
[----:B------:R-:W-:Y:S02]  /*0f10*/  IMAD R3, R2, R3, R8 ;  /* 0x0000000302037224 */ /* 0x000fe400078e0208 */
[----:B------:R-:W-:Y:S01]  /*0f20*/  @!P0 IMAD.IADD R10, R10, 0x1, -R15 ;  /* 0x000000010a0a8824 */ /* 0x000fe200078e0a0f */
[----:B------:R-:W-:Y:S01]  /*0f30*/  ISETP.NE.AND P0, PT, R152, RZ, PT ;  /* 0x000000ff9800720c */ /* 0x000fe20003f05270 */
[----:B------:R-:W-:Y:S01]  /*0f40*/  IMAD.HI.U32 R6, R5, R12, RZ ;  /* 0x0000000c05067227 */ /* 0x000fe200078e00ff */
[----:B------:R-:W-:Y:S02]  /*0f50*/  ISETP.GT.U32.AND P2, PT, R2, R3, PT ;  /* 0x000000030200720c */ /* 0x000fe40003f44070 */
[----:B------:R-:W-:Y:S01]  /*0f60*/  ISETP.GT.U32.AND P1, PT, R15, R10, PT ;  /* 0x0000000a0f00720c */ /* 0x000fe20003f24070 */
[----:B------:R-:W-:Y:S02]  /*0f70*/  IMAD.MOV R11, RZ, RZ, -R4 ;  /* 0x000000ffff0b7224 */ /* 0x000fe400078e0a04 */
[----:B------:R-:W-:-:S02]  /*0f80*/  IMAD.MOV R13, RZ, RZ, -R6 ;  /* 0x000000ffff0d7224 */ /* 0x000fc400078e0a06 */
[C---:B------:R-:W-:Y:S02]  /*0f90*/  IMAD R6, R2.reuse, R11, R9 ;  /* 0x0000000b02067224 */ /* 0x040fe400078e0209 */
[----:B------:R-:W-:Y:S01]  /*0fa0*/  IMAD R8, R2, R13, R12 ;  /* 0x0000000d02087224 */ /* 0x000fe200078e020c */
[----:B------:R-:W-:Y:S01]  /*0fb0*/  IABS R12, R19 ;  /* 0x00000013000c7213 */ /* 0x000fe20000000000 */
[----:B------:R-:W-:-:S03]  /*0fc0*/  IMAD.HI.U32 R4, R5, R14, RZ ;  /* 0x0000000e05047227 */ /* 0x000fc600078e00ff */
[----:B------:R-:W-:Y:S01]  /*0fd0*/  ISETP.GT.U32.AND P4, PT, R2, R8, PT ;  /* 0x000000080200720c */ /* 0x000fe20003f84070 */
[----:B------:R-:W-:Y:S02]  /*0fe0*/  @!P2 IMAD.IADD R3, R3, 0x1, -R2 ;  /* 0x000000010303a824 */ /* 0x000fe400078e0a02 */
[----:B------:R-:W-:Y:S01]  /*0ff0*/  @!P1 IMAD.IADD R10, R10, 0x1, -R15 ;  /* 0x000000010a0a9824 */ /* 0x000fe200078e0a0f */
[C---:B------:R-:W-:Y:S01]  /*1000*/  ISETP.GT.U32.AND P1, PT, R2.reuse, R6, PT ;  /* 0x000000060200720c */ /* 0x040fe20003f24070 */
[----:B------:R-:W-:Y:S01]  /*1010*/  IMAD.MOV R9, RZ, RZ, -R4 ;  /* 0x000000ffff097224 */ /* 0x000fe200078e0a04 */
[----:B------:R-:W-:Y:S01]  /*1020*/  ISETP.GT.U32.AND P6, PT, R2, R3, PT ;  /* 0x000000030200720c */ /* 0x000fe20003fc4070 */
[----:B------:R-:W-:Y:S02]  /*1030*/  IMAD.MOV.U32 R4, RZ, RZ, R10 ;  /* 0x000000ffff047224 */ /* 0x000fe400078e000a */
[----:B------:R-:W-:-:S04]  /*1040*/  IMAD.HI.U32 R10, R5, R12, RZ ;  /* 0x0000000c050a7227 */ /* 0x000fc800078e00ff */
[----:B------:R-:W-:Y:S02]  /*1050*/  IMAD.MOV R13, RZ, RZ, -R10 ;  /* 0x000000ffff0d7224 */ /* 0x000fe400078e0a0a */
[----:B------:R-:W-:Y:S01]  /*1060*/  IMAD R9, R2, R9, R14 ;  /* 0x0000000902097224 */ /* 0x000fe200078e020e */
[----:B------:R-:W-:Y:S01]  /*1070*/  IABS R14, R20 ;  /* 0x00000014000e7213 */ /* 0x000fe20000000000 */
[--C-:B------:R-:W-:Y:S01]  /*1080*/  @!P1 IMAD.IADD R6, R6, 0x1, -R2.reuse ;  /* 0x0000000106069824 */ /* 0x100fe200078e0a02 */
[----:B------:R-:W-:Y:S01]  /*1090*/  ISETP.GE.AND P1, PT, R18, RZ, PT ;  /* 0x000000ff1200720c */ /* 0x000fe20003f26270 */
[----:B------:R-:W-:Y:S01]  /*10a0*/  @!P4 IMAD.IADD R8, R8, 0x1, -R2 ;  /* 0x000000010808c824 */ /* 0x000fe200078e0a02 */
[C---:B------:R-:W-:Y:S01]  /*10b0*/  ISETP.GT.U32.AND P2, PT, R2.reuse, R9, PT ;  /* 0x000000090200720c */ /* 0x040fe20003f44070 */
[C---:B------:R-:W-:Y:S01]  /*10c0*/  IMAD R10, R2.reuse, R13, R12 ;  /* 0x0000000d020a7224 */ /* 0x040fe200078e020c */
[C---:B------:R-:W-:Y:S01]  /*10d0*/  ISETP.GT.U32.AND P4, PT, R2.reuse, R6, PT ;  /* 0x000000060200720c */ /* 0x040fe20003f84070 */
[----:B------:R-:W-:Y:S01]  /*10e0*/  @!P6 IMAD.IADD R3, R3, 0x1, -R2 ;  /* 0x000000010303e824 */ /* 0x000fe200078e0a02 */
[----:B------:R-:W-:Y:S01]  /*10f0*/  ISETP.GT.U32.AND P6, PT, R2, R8, PT ;  /* 0x000000080200720c */ /* 0x000fe20003fc4070 */
[----:B------:R-:W-:-:S04]  /*1100*/  IMAD.HI.U32 R11, R5, R14, RZ ;  /* 0x0000000e050b7227 */ /* 0x000fc800078e00ff */
[----:B------:R-:W-:Y:S01]  /*1110*/  @!P3 IMAD.MOV R3, RZ, RZ, -R3 ;  /* 0x000000ffff03b224 */ /* 0x000fe200078e0a03 */
[----:B------:R-:W-:Y:S01]  /*1120*/  ISETP.GT.U32.AND P3, PT, R2, R10, PT ;  /* 0x0000000a0200720c */ /* 0x000fe20003f64070 */
[----:B------:R-:W-:Y:S01]  /*1130*/  @!P5 IMAD.MOV R4, RZ, RZ, -R4 ;  /* 0x000000ffff04d224 */ /* 0x000fe200078e0a04 */
[----:B------:R-:W-:Y:S01]  /*1140*/  ISETP.GE.AND P5, PT, R16, RZ, PT ;  /* 0x000000ff1000720c */ /* 0x000fe20003fa6270 */
[----:B------:R-:W-:Y:S01]  /*1150*/  IMAD.MOV R11, RZ, RZ, -R11 ;  /* 0x000000ffff0b7224 */ /* 0x000fe200078e0a0b */
[----:B------:R-:W-:Y:S01]  /*1160*/  @!P0 LOP3.LUT R4, RZ, R152, RZ, 0x33, !PT ;  /* 0x00000098ff048212 */ /* 0x000fe200078e33ff */
[----:B------:R-:W-:Y:S01]  /*1170*/  VIADD R15, R56, 0xe4 ;  /* 0x000000e4380f7836 */ /* 0x000fe20000000000 */
[----:B------:R-:W-:Y:S01]  /*1180*/  ISETP.GE.AND P0, PT, R17, RZ, PT ;  /* 0x000000ff1100720c */ /* 0x000fe20003f06270 */
[----:B------:R-:W-:Y:S02]  /*1190*/  IMAD R11, R2, R11, R14 ;  /* 0x0000000b020b7224 */ /* 0x000fe400078e020e */
[--C-:B------:R-:W-:Y:S01]  /*11a0*/  @!P4 IMAD.IADD R6, R6, 0x1, -R2.reuse ;  /* 0x000000010606c824 */ /* 0x100fe200078e0a02 */
[----:B------:R-:W-:Y:S01]  /*11b0*/  IABS R14, R15 ;  /* 0x0000000f000e7213 */ /* 0x000fe20000000000 */
[--C-:B------:R-:W-:Y:S01]  /*11c0*/  @!P6 IMAD.IADD R8, R8, 0x1, -R2.reuse ;  /* 0x000000010808e824 */ /* 0x100fe200078e0a02 */
[----:B------:R-:W-:Y:S01]  /*11d0*/  ISETP.GE.AND P4, PT, R19, RZ, PT ;  /* 0x000000ff1300720c */ /* 0x000fe20003f86270 */
[----:B------:R-:W-:Y:S01]  /*11e0*/  VIADD R19, R56, 0xdc ;  /* 0x000000dc38137836 */ /* 0x000fe20000000000 */
[----:B------:R-:W-:Y:S01]  /*11f0*/  ISETP.GT.U32.AND P6, PT, R2, R11, PT ;  /* 0x0000000b0200720c */ /* 0x000fe20003fc4070 */
[----:B------:R-:W-:Y:S01]  /*1200*/  @!P3 IMAD.IADD R10, R10, 0x1, -R2 ;  /* 0x000000010a0ab824 */ /* 0x000fe200078e0a02 */
[----:B------:R-:W-:Y:S01]  /*1210*/  ISETP.GE.AND P3, PT, R15, RZ, PT ;  /* 0x000000ff0f00720c */ /* 0x000fe20003f66270 */
[----:B------:R-:W-:Y:S01]  /*1220*/  IMAD.HI.U32 R12, R5, R14, RZ ;  /* 0x0000000e050c7227 */ /* 0x000fe200078e00ff */
[----:B------:R-:W-:-:S03]  /*1230*/  IABS R17, R19 ;  /* 0x0000001300117213 */ /* 0x000fc60000000000 */
[----:B------:R-:W-:Y:S01]  /*1240*/  @!P5 IMAD.MOV R6, RZ, RZ, -R6 ;  /* 0x000000ffff06d224 */ /* 0x000fe200078e0a06 */
[C---:B------:R-:W-:Y:S01]  /*1250*/  ISETP.GT.U32.AND P5, PT, R2.reuse, R10, PT ;  /* 0x0000000a0200720c */ /* 0x040fe20003fa4070 */
[----:B------:R-:W-:Y:S02]  /*1260*/  IMAD.MOV R15, RZ, RZ, -R12 ;  /* 0x000000ffff0f7224 */ /* 0x000fe400078e0a0c */
[----:B------:R-:W-:Y:S02]  /*1270*/  @!P2 IMAD.IADD R9, R9, 0x1, -R2 ;  /* 0x000000010909a824 */ /* 0x000fe400078e0a02 */
[C---:B------:R-:W-:Y:S02]  /*1280*/  IMAD R12, R2.reuse, R15, R14 ;  /* 0x0000000f020c7224 */ /* 0x040fe400078e020e */
[----:B------:R-:W-:Y:S01]  /*1290*/  IMAD.HI.U32 R14, R5, R17, RZ ;  /* 0x00000011050e7227 */ /* 0x000fe200078e00ff */
[----:B------:R-:W-:-:S03]  /*12a0*/  ISETP.GT.U32.AND P2, PT, R2, R9, PT ;  /* 0x000000090200720c */ /* 0x000fc60003f44070 */
[----:B------:R-:W-:Y:S02]  /*12b0*/  @!P6 IMAD.IADD R11, R11, 0x1, -R2 ;  /* 0x000000010b0be824 */ /* 0x000fe400078e0a02 */
[----:B------:R-:W-:Y:S02]  /*12c0*/  VIADD R18, R56, 0xe0 ;  /* 0x000000e038127836 */ /* 0x000fe40000000000 */
[----:B------:R-:W-:Y:S01]  /*12d0*/  IMAD.MOV R14, RZ, RZ, -R14 ;  /* 0x000000ffff0e7224 */ /* 0x000fe200078e0a0e */
[----:B------:R-:W-:Y:S01]  /*12e0*/  ISETP.GT.U32.AND P6, PT, R2, R11, PT ;  /* 0x0000000b0200720c */ /* 0x000fe20003fc4070 */
[----:B------:R-:W-:Y:S01]  /*12f0*/  @!P5 IMAD.IADD R10, R10, 0x1, -R2 ;  /* 0x000000010a0ad824 */ /* 0x000fe200078e0a02 */
[----:B------:R-:W-:Y:S01]  /*1300*/  IABS R16, R18 ;  /* 0x0000001200107213 */ /* 0x000fe20000000000 */
[----:B------:R-:W-:Y:S02]  /*1310*/  IMAD R15, R2, R14, R17 ;  /* 0x0000000e020f7224 */ /* 0x000fe400078e0211 */
[----:B------:R-:W-:-:S02]  /*1320*/  @!P4 IMAD.MOV R10, RZ, RZ, -R10 ;  /* 0x000000ffff0ac224 */ /* 0x000fc400078e0a0a */
[----:B------:R-:W-:Y:S01]  /*1330*/  IMAD.HI.U32 R13, R5, R16, RZ ;  /* 0x00000010050d7227 */ /* 0x000fe200078e00ff */
[----:B------:R-:W-:-:S03]  /*1340*/  ISETP.GT.U32.AND P4, PT, R2, R15, PT ;  /* 0x0000000f0200720c */ /* 0x000fc60003f84070 */
[----:B------:R-:W-:Y:S01]  /*1350*/  @!P2 IMAD.IADD R9, R9, 0x1, -R2 ;  /* 0x000000010909a824 */ /* 0x000fe200078e0a02 */
[----:B------:R-:W-:Y:S01]  /*1360*/  ISETP.GE.AND P2, PT, R20, RZ, PT ;  /* 0x000000ff1400720c */ /* 0x000fe20003f46270 */
[----:B------:R-:W-:Y:S01]  /*1370*/  @!P0 IMAD.MOV R8, RZ, RZ, -R8 ;  /* 0x000000ffff088224 */ /* 0x000fe200078e0a08 */
[C---:B------:R-:W-:Y:S01]  /*1380*/  ISETP.GT.U32.AND P0, PT, R2.reuse, R12, PT ;  /* 0x0000000c0200720c */ /* 0x040fe20003f04070 */
[----:B------:R-:W-:Y:S02]  /*1390*/  IMAD.MOV R13, RZ, RZ, -R13 ;  /* 0x000000ffff0d7224 */ /* 0x000fe400078e0a0d */
[----:B------:R-:W-:Y:S01]  /*13a0*/  @!P6 IMAD.IADD R11, R11, 0x1, -R2 ;  /* 0x000000010b0be824 */ /* 0x000fe200078e0a02 */
[----:B------:R-:W-:Y:S01]  /*13b0*/  ISETP.GE.AND P6, PT, R19, RZ, PT ;  /* 0x000000ff1300720c */ /* 0x000fe20003fc6270 */
[----:B------:R-:W-:Y:S02]  /*13c0*/  IMAD R13, R2, R13, R16 ;  /* 0x0000000d020d7224 */ /* 0x000fe400078e0210 */
[----:B------:R-:W-:-:S02]  /*13d0*/  VIADD R19, R56, 0xd4 ;  /* 0x000000d438137836 */ /* 0x000fc40000000000 */
[----:B------:R-:W-:Y:S01]  /*13e0*/  VIADD R16, R56, 0xd8 ;  /* 0x000000d838107836 */ /* 0x000fe20000000000 */
[----:B------:R-:W-:Y:S01]  /*13f0*/  ISETP.GT.U32.AND P5, PT, R2, R13, PT ;  /* 0x0000000d0200720c */ /* 0x000fe20003fa4070 */
[--C-:B------:R-:W-:Y:S01]  /*1400*/  @!P4 IMAD.IADD R15, R15, 0x1, -R2.reuse ;  /* 0x000000010f0fc824 */ /* 0x100fe200078e0a02 */
[----:B------:R-:W-:Y:S01]  /*1410*/  IABS R20, R19 ;  /* 0x0000001300147213 */ /* 0x000fe20000000000 */
[----:B------:R-:W-:Y:S01]  /*1420*/  @!P1 IMAD.MOV R9, RZ, RZ, -R9 ;  /* 0x000000ffff099224 */ /* 0x000fe200078e0a09 */
[----:B------:R-:W-:Y:S01]  /*1430*/  ISETP.GE.AND P1, PT, R18, RZ, PT ;  /* 0x000000ff1200720c */ /* 0x000fe20003f26270 */
[----:B------:R-:W-:Y:S01]  /*1440*/  @!P0 IMAD.IADD R12, R12, 0x1, -R2 ;  /* 0x000000010c0c8824 */ /* 0x000fe200078e0a02 */
[----:B------:R-:W-:Y:S01]  /*1450*/  IABS R18, R16 ;  /* 0x0000001000127213 */ /* 0x000fe20000000000 */
[----:B------:R-:W-:Y:S01]  /*1460*/  @!P2 IMAD.MOV R11, RZ, RZ, -R11 ;  /* 0x000000ffff0ba224 */ /* 0x000fe200078e0a0b */
[----:B------:R-:W-:Y:S01]  /*1470*/  ISETP.GE.AND P2, PT, R16, RZ, PT ;  /* 0x000000ff1000720c */ /* 0x000fe20003f46270 */
[----:B------:R-:W-:Y:S01]  /*1480*/  IMAD.HI.U32 R16, R5, R20, RZ ;  /* 0x0000001405107227 */ /* 0x000fe200078e00ff */
[----:B------:R-:W-:-:S02]  /*1490*/  ISETP.GT.U32.AND P4, PT, R2, R15, PT ;  /* 0x0000000f0200720c */ /* 0x000fc40003f84070 */
[----:B------:R-:W-:Y:S01]  /*14a0*/  ISETP.GT.U32.AND P0, PT, R2, R12, PT ;  /* 0x0000000c0200720c */ /* 0x000fe20003f04070 */
[----:B------:R-:W-:-:S04]  /*14b0*/  IMAD.HI.U32 R17, R5, R22, RZ ;  /* 0x0000001605117227 */ /* 0x000fc800078e00ff */
[----:B0-----:R-:W-:Y:S02]  /*14c0*/  IMAD.MOV R21, RZ, RZ, -R16 ;  /* 0x000000ffff157224 */ /* 0x001fe400078e0a10 */
[----:B------:R-:W-:Y:S02]  /*14d0*/  @!P5 IMAD.IADD R13, R13, 0x1, -R2 ;  /* 0x000000010d0dd824 */ /* 0x000fe400078e0a02 */
[----:B------:R-:W-:Y:S02]  /*14e0*/  IMAD.MOV R23, RZ, RZ, -R17 ;  /* 0x000000ffff177224 */ /* 0x000fe400078e0a11 */
[C---:B------:R-:W-:Y:S01]  /*14f0*/  IMAD R17, R2.reuse, R21, R20 ;  /* 0x0000001502117224 */ /* 0x040fe200078e0214 */
[C---:B------:R-:W-:Y:S01]  /*1500*/  ISETP.GT.U32.AND P5, PT, R2.reuse, R13, PT ;  /* 0x0000000d0200720c */ /* 0x040fe20003fa4070 */
[----:B------:R-:W-:Y:S02]  /*1510*/  @!P4 IMAD.IADD R15, R15, 0x1, -R2 ;  /* 0x000000010f0fc824 */ /* 0x000fe400078e0a02 */
[----:B------:R-:W-:Y:S01]  /*1520*/  IMAD.HI.U32 R14, R5, R18, RZ ;  /* 0x00000012050e7227 */ /* 0x000fe200078e00ff */
[----:B------:R-:W-:-:S03]  /*1530*/  ISETP.GT.U32.AND P4, PT, R2, R17, PT ;  /* 0x000000110200720c */ /* 0x000fc60003f84070 */
[----:B------:R-:W-:Y:S01]  /*1540*/  @!P0 IMAD.IADD R12, R12, 0x1, -R2 ;  /* 0x000000010c0c8824 */ /* 0x000fe200078e0a02 */
[----:B------:R-:W-:Y:S01]  /*1550*/  ISETP.GE.AND P0, PT, R19, RZ, PT ;  /* 0x000000ff1300720c */ /* 0x000fe20003f06270 */
[----:B------:R-:W-:Y:S02]  /*1560*/  IMAD.MOV R19, RZ, RZ, -R14 ;  /* 0x000000ffff137224 */ /* 0x000fe400078e0a0e */
[----:B------:R-:W-:Y:S02]  /*1570*/  VIADD R14, R56, 0xcc ;  /* 0x000000cc380e7836 */ /* 0x000fe40000000000 */
[----:B------:R-:W-:Y:S02]  /*1580*/  IMAD R16, R2, R19, R18 ;  /* 0x0000001302107224 */ /* 0x000fe400078e0212 */
[----:B------:R-:W-:Y:S01]  /*1590*/  @!P5 IMAD.IADD R13, R13, 0x1, -R2 ;  /* 0x000000010d0dd824 */ /* 0x000fe200078e0a02 */
[----:B------:R-:W-:Y:S01]  /*15a0*/  ISETP.GE.AND P5, PT, R24, RZ, PT ;  /* 0x000000ff1800720c */ /* 0x000fe20003fa6270 */
[C---:B------:R-:W-:Y:S01]  /*15b0*/  IMAD R18, R2.reuse, R23, R22 ;  /* 0x0000001702127224 */ /* 0x040fe200078e0216 */
[----:B------:R-:W-:Y:S01]  /*15c0*/  IABS R22, R14 ;  /* 0x0000000e00167213 */ /* 0x000fe20000000000 */
[----:B------:R-:W-:Y:S01]  /*15d0*/  @!P3 IMAD.MOV R12, RZ, RZ, -R12 ;  /* 0x000000ffff0cb224 */ /* 0x000fe200078e0a0c */
[----:B------:R-:W-:Y:S01]  /*15e0*/  ISETP.GT.U32.AND P3, PT, R2, R16, PT ;  /* 0x000000100200720c */ /* 0x000fe20003f64070 */
[----:B------:R-:W-:Y:S01]  /*15f0*/  @!P4 IMAD.IADD R17, R17, 0x1, -R2 ;  /* 0x000000011111c824 */ /* 0x000fe200078e0a02 */
[----:B------:R-:W-:Y:S01]  /*1600*/  IABS R24, R30 ;  /* 0x0000001e00187213 */ /* 0x000fe20000000000 */
[----:B------:R-:W-:Y:S01]  /*1610*/  @!P1 IMAD.MOV R13, RZ, RZ, -R13 ;  /* 0x000000ffff0d9224 */ /* 0x000fe200078e0a0d */
[----:B------:R-:W-:Y:S01]  /*1620*/  ISETP.GE.AND P1, PT, R14, RZ, PT ;  /* 0x000000ff0e00720c */ /* 0x000fe20003f26270 */
[----:B------:R-:W-:Y:S01]  /*1630*/  @!P6 IMAD.MOV R15, RZ, RZ, -R15 ;  /* 0x000000ffff0fe224 */ /* 0x000fe200078e0a0f */
[C---:B------:R-:W-:Y:S01]  /*1640*/  ISETP.GT.U32.AND P4, PT, R2.reuse, R17, PT ;  /* 0x000000110200720c */ /* 0x040fe20003f84070 */
[----:B------:R-:W-:Y:S01]  /*1650*/  IMAD.HI.U32 R14, R5, R22, RZ ;  /* 0x00000016050e7227 */ /* 0x000fe200078e00ff */
[----:B------:R-:W-:-:S03]  /*1660*/  ISETP.GT.U32.AND P6, PT, R2, R18, PT ;  /* 0x000000120200720c */ /* 0x000fc60003fc4070 */
[----:B------:R-:W-:-:S04]  /*1670*/  IMAD.HI.U32 R19, R5, R24, RZ ;  /* 0x0000001805137227 */ /* 0x000fc800078e00ff */
[----:B------:R-:W-:-:S04]  /*1680*/  IMAD.HI.U32 R20, R5, R26, RZ ;  /* 0x0000001a05147227 */ /* 0x000fc800078e00ff */
[----:B------:R-:W-:Y:S02]  /*1690*/  IMAD.MOV R23, RZ, RZ, -R14 ;  /* 0x000000ffff177224 */ /* 0x000fe400078e0a0e */
[----:B------:R-:W-:Y:S02]  /*16a0*/  IMAD.MOV R25, RZ, RZ, -R19 ;  /* 0x000000ffff197224 */ /* 0x000fe400078e0a13 */
[----:B------:R-:W-:Y:S02]  /*16b0*/  IMAD.MOV R27, RZ, RZ, -R20 ;  /* 0x000000ffff1b7224 */ /* 0x000fe400078e0a14 */
[----:B------:R-:W-:Y:S02]  /*16c0*/  @!P3 IMAD.IADD R16, R16, 0x1, -R2 ;  /* 0x000000011010b824 */ /* 0x000fe400078e0a02 */
[C---:B------:R-:W-:Y:S02]  /*16d0*/  IMAD R19, R2.reuse, R23, R22 ;  /* 0x0000001702137224 */ /* 0x040fe400078e0216 */
[C---:B------:R-:W-:Y:S01]  /*16e0*/  IMAD R20, R2.reuse, R25, R24 ;  /* 0x0000001902147224 */ /* 0x040fe200078e0218 */
[C---:B------:R-:W-:Y:S01]  /*16f0*/  ISETP.GT.U32.AND P3, PT, R2.reuse, R16, PT ;  /* 0x000000100200720c */ /* 0x040fe20003f64070 */
[--C-:B------:R-:W-:Y:S01]  /*1700*/  @!P4 IMAD.IADD R17, R17, 0x1, -R2.reuse ;  /* 0x000000011111c824 */ /* 0x100fe200078e0a02 */
[----:B------:R-:W-:Y:S01]  /*1710*/  ISETP.GT.U32.AND P4, PT, R2, R19, PT ;  /* 0x000000130200720c */ /* 0x000fe20003f84070 */
[----:B------:R-:W-:Y:S01]  /*1720*/  @!P6 IMAD.IADD R18, R18, 0x1, -R2 ;  /* 0x000000011212e824 */ /* 0x000fe200078e0a02 */
[----:B------:R-:W-:Y:S01]  /*1730*/  ISETP.GT.U32.AND P6, PT, R2, R20, PT ;  /* 0x000000140200720c */ /* 0x000fe20003fc4070 */
[----:B------:R-:W-:Y:S01]  /*1740*/  IMAD.HI.U32 R21, R5, R28, RZ ;  /* 0x0000001c05157227 */ /* 0x000fe200078e00ff */
[----:B------:R-:W-:-:S03]  /*1750*/  IABS R24, R33 ;  /* 0x0000002100187213 */ /* 0x000fc60000000000 */
[----:B------:R-:W-:Y:S02]  /*1760*/  IMAD.MOV R29, RZ, RZ, -R21 ;  /* 0x000000ffff1d7224 */ /* 0x000fe400078e0a15 */
[----:B------:R-:W-:Y:S01]  /*1770*/  IMAD R21, R2, R27, R26 ;  /* 0x0000001b02157224 */ /* 0x000fe200078e021a */
[----:B------:R-:W-:Y:S01]  /*1780*/  IABS R26, R34 ;  /* 0x00000022001a7213 */ /* 0x000fe20000000000 */
[--C-:B------:R-:W-:Y:S01]  /*1790*/  @!P3 IMAD.IADD R16, R16, 0x1, -R2.reuse ;  /* 0x000000011010b824 */ /* 0x100fe200078e0a02 */
[----:B------:R-:W-:Y:S01]  /*17a0*/  ISETP.GE.AND P3, PT, R30, RZ, PT ;  /* 0x000000ff1e00720c */ /* 0x000fe20003f66270 */
[--C-:B------:R-:W-:Y:S01]  /*17b0*/  @!P4 IMAD.IADD R19, R19, 0x1, -R2.reuse ;  /* 0x000000011313c824 */ /* 0x100fe200078e0a02 */
[----:B------:R-:W-:Y:S01]  /*17c0*/  ISETP.GT.U32.AND P4, PT, R2, R18, PT ;  /* 0x000000120200720c */ /* 0x000fe20003f84070 */
[----:B------:R-:W-:Y:S01]  /*17d0*/  @!P6 IMAD.IADD R20, R20, 0x1, -R2 ;  /* 0x000000011414e824 */ /* 0x000fe200078e0a02 */
[----:B------:R-:W-:Y:S01]  /*17e0*/  IABS R30, R37 ;  /* 0x00000025001e7213 */ /* 0x000fe20000000000 */
[----:B------:R-:W-:Y:S01]  /*17f0*/  @!P2 IMAD.MOV R16, RZ, RZ, -R16 ;  /* 0x000000ffff10a224 */ /* 0x000fe200078e0a10 */
[C---:B------:R-:W-:Y:S01]  /*1800*/  ISETP.GT.U32.AND P2, PT, R2.reuse, R19, PT ;  /* 0x000000130200720c */ /* 0x040fe20003f44070 */
[----:B------:R-:W-:Y:S01]  /*1810*/  IMAD.HI.U32 R14, R5, R24, RZ ;  /* 0x00000018050e7227 */ /* 0x000fe200078e00ff */
[----:B------:R-:W-:-:S03]  /*1820*/  ISETP.GT.U32.AND P6, PT, R2, R20, PT ;  /* 0x000000140200720c */ /* 0x000fc60003fc4070 */
[----:B------:R-:W-:-:S04]  /*1830*/  IMAD.HI.U32 R23, R5, R26, RZ ;  /* 0x0000001a05177227 */ /* 0x000fc800078e00ff */
[----:B------:R-:W-:Y:S02]  /*1840*/  IMAD.MOV R25, RZ, RZ, -R14 ;  /* 0x000000ffff197224 */ /* 0x000fe400078e0a0e */
[C---:B------:R-:W-:Y:S01]  /*1850*/  IMAD R22, R2.reuse, R29, R28 ;  /* 0x0000001d02167224 */ /* 0x040fe200078e021c */
[----:B------:R-:W-:Y:S01]  /*1860*/  IABS R28, R35 ;  /* 0x00000023001c7213 */ /* 0x000fe20000000000 */
[----:B------:R-:W-:Y:S01]  /*1870*/  IMAD.MOV R27, RZ, RZ, -R23 ;  /* 0x000000ffff1b7224 */ /* 0x000fe200078e0a17 */
[----:B------:R-:W-:Y:S01]  /*1880*/  IABS R29, R36 ;  /* 0x00000024001d7213 */ /* 0x000fe20000000000 */
[C---:B------:R-:W-:Y:S02]  /*1890*/  IMAD R23, R2.reuse, R25, R24 ;  /* 0x0000001902177224 */ /* 0x040fe400078e0218 */
[----:B------:R-:W-:Y:S01]  /*18a0*/  @!P0 IMAD.MOV R17, RZ, RZ, -R17 ;  /* 0x000000ffff118224 */ /* 0x000fe200078e0a11 */
[----:B------:R-:W-:Y:S01]  /*18b0*/  ISETP.GT.U32.AND P0, PT, R2, R21, PT ;  /* 0x000000150200720c */ /* 0x000fe20003f04070 */
[----:B------:R-:W-:Y:S01]  /*18c0*/  @!P4 IMAD.IADD R18, R18, 0x1, -R2 ;  /* 0x000000011212c824 */ /* 0x000fe200078e0a02 */
[C---:B------:R-:W-:Y:S01]  /*18d0*/  ISETP.GT.U32.AND P4, PT, R2.reuse, R22, PT ;  /* 0x000000160200720c */ /* 0x040fe20003f84070 */
[----:B------:R-:W-:-:S02]  /*18e0*/  IMAD R24, R2, R27, R26 ;  /* 0x0000001b02187224 */ /* 0x000fc400078e021a */
[--C-:B------:R-:W-:Y:S01]  /*18f0*/  @!P2 IMAD.IADD R19, R19, 0x1, -R2.reuse ;  /* 0x000000011313a824 */ /* 0x100fe200078e0a02 */
[----:B------:R-:W-:Y:S01]  /*1900*/  ISETP.GT.U32.AND P2, PT, R2, R23, PT ;  /* 0x000000170200720c */ /* 0x000fe20003f44070 */
[----:B------:R-:W-:Y:S01]  /*1910*/  @!P6 IMAD.IADD R20, R20, 0x1, -R2 ;  /* 0x000000011414e824 */ /* 0x000fe200078e0a02 */
[----:B------:R-:W-:Y:S01]  /*1920*/  ISETP.GT.U32.AND P6, PT, R2, R24, PT ;  /* 0x000000180200720c */ /* 0x000fe20003fc4070 */
[----:B------:R-:W-:-:S04]  /*1930*/  IMAD.HI.U32 R14, R5, R28, RZ ;  /* 0x0000001c050e7227 */ /* 0x000fc800078e00ff */
[--C-:B------:R-:W-:Y:S01]  /*1940*/  @!P0 IMAD.IADD R21, R21, 0x1, -R2.reuse ;  /* 0x0000000115158824 */ /* 0x100fe200078e0a02 */
[----:B------:R-:W-:Y:S01]  /*1950*/  ISETP.GE.AND P0, PT, R31, RZ, PT ;  /* 0x000000ff1f00720c */ /* 0x000fe20003f06270 */
[----:B------:R-:W-:Y:S01]  /*1960*/  @!P4 IMAD.IADD R22, R22, 0x1, -R2 ;  /* 0x000000011616c824 */ /* 0x000fe200078e0a02 */
[----:B------:R-:W-:Y:S01]  /*1970*/  ISETP.GE.AND P4, PT, R32, RZ, PT ;  /* 0x000000ff2000720c */ /* 0x000fe20003f86270 */
[----:B------:R-:W-:-:S04]  /*1980*/  IMAD.HI.U32 R25, R5, R29, RZ ;  /* 0x0000001d05197227 */ /* 0x000fc800078e00ff */
[--C-:B------:R-:W-:Y:S01]  /*1990*/  @!P2 IMAD.IADD R23, R23, 0x1, -R2.reuse ;  /* 0x000000011717a824 */ /* 0x100fe200078e0a02 */
[----:B------:R-:W-:Y:S01]  /*19a0*/  ISETP.GT.U32.AND P2, PT, R2, R21, PT ;  /* 0x000000150200720c */ /* 0x000fe20003f44070 */
[----:B------:R-:W-:Y:S01]  /*19b0*/  @!P6 IMAD.IADD R24, R24, 0x1, -R2 ;  /* 0x000000011818e824 */ /* 0x000fe200078e0a02 */
[C---:B------:R-:W-:Y:S01]  /*19c0*/  ISETP.GT.U32.AND P6, PT, R2.reuse, R22, PT ;  /* 0x000000160200720c */ /* 0x040fe20003fc4070 */
[----:B------:R-:W-:Y:S01]  /*19d0*/  @!P5 IMAD.MOV R18, RZ, RZ, -R18 ;  /* 0x000000ffff12d224 */ /* 0x000fe200078e0a12 */
[----:B------:R-:W-:Y:S01]  /*19e0*/  ISETP.GT.U32.AND P5, PT, R2, R23, PT ;  /* 0x000000170200720c */ /* 0x000fe20003fa4070 */
[----:B------:R-:W-:Y:S02]  /*19f0*/  IMAD.MOV R27, RZ, RZ, -R14 ;  /* 0x000000ffff1b7224 */ /* 0x000fe400078e0a0e */
[----:B------:R-:W-:Y:S02]  /*1a00*/  IMAD.MOV R26, RZ, RZ, -R25 ;  /* 0x000000ffff1a7224 */ /* 0x000fe400078e0a19 */
[----:B------:R-:W-:-:S02]  /*1a10*/  VIADD R32, R56, 0xac ;  /* 0x000000ac38207836 */ /* 0x000fc40000000000 */
[C---:B------:R-:W-:Y:S02]  /*1a20*/  IMAD R25, R2.reuse, R27, R28 ;  /* 0x0000001b02197224 */ /* 0x040fe400078e021c */
[C---:B------:R-:W-:Y:S01]  /*1a30*/  IMAD R26, R2.reuse, R26, R29 ;  /* 0x0000001a021a7224 */ /* 0x040fe200078e021d */
[----:B------:R-:W-:Y:S01]  /*1a40*/  IABS R28, R32 ;  /* 0x00000020001c7213 */ /* 0x000fe20000000000 */
[----:B------:R-:W-:Y:S01]  /*1a50*/  @!P1 IMAD.MOV R19, RZ, RZ, -R19 ;  /* 0x000000ffff139224 */ /* 0x000fe200078e0a13 */
[----:B------:R-:W-:Y:S01]  /*1a60*/  ISETP.GT.U32.AND P1, PT, R2, R24, PT ;  /* 0x000000180200720c */ /* 0x000fe20003f24070 */
[--C-:B------:R-:W-:Y:S01]  /*1a70*/  @!P2 IMAD.IADD R21, R21, 0x1, -R2.reuse ;  /* 0x000000011515a824 */ /* 0x100fe200078e0a02 */
[----:B------:R-:W-:Y:S01]  /*1a80*/  ISETP.GE.AND P2, PT, R33, RZ, PT ;  /* 0x000000ff2100720c */ /* 0x000fe20003f46270 */
[----:B------:R-:W-:Y:S01]  /*1a90*/  @!P6 IMAD.IADD R22, R22, 0x1, -R2 ;  /* 0x000000011616e824 */ /* 0x000fe200078e0a02 */
[----:B------:R-:W-:Y:S01]  /*1aa0*/  ISETP.GT.U32.AND P6, PT, R2, R26, PT ;  /* 0x0000001a0200720c */ /* 0x000fe20003fc4070 */
[----:B------:R-:W-:-:S04]  /*1ab0*/  IMAD.HI.U32 R14, R5, R28, RZ ;  /* 0x0000001c050e7227 */ /* 0x000fc800078e00ff */
[----:B------:R-:W-:Y:S01]  /*1ac0*/  @!P5 IMAD.IADD R23, R23, 0x1, -R2 ;  /* 0x000000011717d824 */ /* 0x000fe200078e0a02 */
[----:B------:R-:W-:Y:S01]  /*1ad0*/  ISETP.GE.AND P5, PT, R34, RZ, PT ;  /* 0x000000ff2200720c */ /* 0x000fe20003fa6270 */
[----:B------:R-:W-:-:S04]  /*1ae0*/  IMAD.HI.U32 R27, R5, R30, RZ ;  /* 0x0000001e051b7227 */ /* 0x000fc800078e00ff */
[----:B------:R-:W-:Y:S02]  /*1af0*/  IMAD.MOV R29, RZ, RZ, -R14 ;  /* 0x000000ffff1d7224 */ /* 0x000fe400078e0a0e */
[----:B------:R-:W-:Y:S02]  /*1b00*/  IMAD.MOV R31, RZ, RZ, -R27 ;  /* 0x000000ffff1f7224 */ /* 0x000fe400078e0a1b */
[C---:B------:R-:W-:Y:S02]  /*1b10*/  IMAD R27, R2.reuse, R29, R28 ;  /* 0x0000001d021b7224 */ /* 0x040fe400078e021c */
[----:B------:R-:W-:Y:S01]  /*1b20*/  @!P3 IMAD.MOV R20, RZ, RZ, -R20 ;  /* 0x000000ffff14b224 */ /* 0x000fe200078e0a14 */
[----:B------:R-:W-:Y:S01]  /*1b30*/  ISETP.GT.U32.AND P3, PT, R2, R25, PT ;  /* 0x000000190200720c */ /* 0x000fe20003f64070 */
[--C-:B------:R-:W-:Y:S01]  /*1b40*/  @!P1 IMAD.IADD R24, R24, 0x1, -R2.reuse ;  /* 0x0000000118189824 */ /* 0x100fe200078e0a02 */
[----:B------:R-:W-:Y:S01]  /*1b50*/  ISETP.GE.AND P1, PT, R35, RZ, PT ;  /* 0x000000ff2300720c */ /* 0x000fe20003f26270 */
[----:B------:R-:W-:Y:S01]  /*1b60*/  @!P6 IMAD.IADD R26, R26, 0x1, -R2 ;  /* 0x000000011a1ae824 */ /* 0x000fe200078e0a02 */
[----:B------:R-:W-:Y:S01]  /*1b70*/  ISETP.GE.AND P6, PT, R32, RZ, PT ;  /* 0x000000ff2000720c */ /* 0x000fe20003fc6270 */
[----:B------:R-:W-:-:S02]  /*1b80*/  IMAD R28, R2, R31, R30 ;  /* 0x0000001f021c7224 */ /* 0x000fc400078e021e */
[----:B------:R-:W-:Y:S01]  /*1b90*/  @!P2 IMAD.MOV R23, RZ, RZ, -R23 ;  /* 0x000000ffff17a224 */ /* 0x000fe200078e0a17 */
[C---:B------:R-:W-:Y:S01]  /*1ba0*/  ISETP.GT.U32.AND P2, PT, R2.reuse, R27, PT ;  /* 0x0000001b0200720c */ /* 0x040fe20003f44070 */
[----:B------:R-:W-:Y:S01]  /*1bb0*/  @!P4 IMAD.MOV R22, RZ, RZ, -R22 ;  /* 0x000000ffff16c224 */ /* 0x000fe200078e0a16 */
[C---:B------:R-:W-:Y:S01]  /*1bc0*/  ISETP.GT.U32.AND P4, PT, R2.reuse, R26, PT ;  /* 0x0000001a0200720c */ /* 0x040fe20003f84070 */
[----:B------:R-:W-:Y:S01]  /*1bd0*/  @!P5 IMAD.MOV R24, RZ, RZ, -R24 ;  /* 0x000000ffff18d224 */ /* 0x000fe200078e0a18 */
[----:B------:R-:W-:Y:S01]  /*1be0*/  ISETP.GT.U32.AND P5, PT, R2, R28, PT ;  /* 0x0000001c0200720c */ /* 0x000fe20003fa4070 */
[----:B------:R-:W-:Y:S02]  /*1bf0*/  VIADD R14, R56, 0xa4 ;  /* 0x000000a4380e7836 */ /* 0x000fe40000000000 */
[--C-:B------:R-:W-:Y:S01]  /*1c00*/  @!P3 IMAD.IADD R25, R25, 0x1, -R2.reuse ;  /* 0x000000011919b824 */ /* 0x100fe200078e0a02 */
[----:B------:R-:W-:Y:S01]  /*1c10*/  ISETP.GE.AND P3, PT, R36, RZ, PT ;  /* 0x000000ff2400720c */ /* 0x000fe20003f66270 */
[----:B------:R-:W-:Y:S01]  /*1c20*/  VIADD R29, R56, 0xa0 ;  /* 0x000000a0381d7836 */ /* 0x000fe20000000000 */
[----:B------:R-:W-:Y:S01]  /*1c30*/  IABS R31, R14 ;  /* 0x0000000e001f7213 */ /* 0x000fe20000000000 */
[----:B------:R-:W-:Y:S01]  /*1c40*/  @!P0 IMAD.MOV R21, RZ, RZ, -R21 ;  /* 0x000000ffff158224 */ /* 0x000fe200078e0a15 */
[----:B------:R-:W-:Y:S01]  /*1c50*/  ISETP.GT.U32.AND P0, PT, R2, R25, PT ;  /* 0x000000190200720c */ /* 0x000fe20003f04070 */
[--C-:B------:R-:W-:Y:S01]  /*1c60*/  @!P2 IMAD.IADD R27, R27, 0x1, -R2.reuse ;  /* 0x000000011b1ba824 */ /* 0x100fe200078e0a02 */
[----:B------:R-:W-:Y:S01]  /*1c70*/  IABS R32, R29 ;  /* 0x0000001d00207213 */ /* 0x000fe20000000000 */
[--C-:B------:R-:W-:Y:S01]  /*1c80*/  @!P4 IMAD.IADD R26, R26, 0x1, -R2.reuse ;  /* 0x000000011a1ac824 */ /* 0x100fe200078e0a02 */
[----:B------:R-:W-:Y:S01]  /*1c90*/  ISETP.GE.AND P4, PT, R14, RZ, PT ;  /* 0x000000ff0e00720c */ /* 0x000fe20003f86270 */
[----:B------:R-:W-:Y:S01]  /*1ca0*/  @!P5 IMAD.IADD R28, R28, 0x1, -R2 ;  /* 0x000000011c1cd824 */ /* 0x000fe200078e0a02 */
[----:B------:R-:W-:Y:S01]  /*1cb0*/  ISETP.GT.U32.AND P5, PT, R2, R27, PT ;  /* 0x0000001b0200720c */ /* 0x000fe20003fa4070 */
[----:B------:R-:W-:Y:S01]  /*1cc0*/  IMAD.HI.U32 R14, R5, R31, RZ ;  /* 0x0000001f050e7227 */ /* 0x000fe200078e00ff */
[----:B------:R-:W-:-:S02]  /*1cd0*/  ISETP.GE.AND P2, PT, R29, RZ, PT ;  /* 0x000000ff1d00720c */ /* 0x000fc40003f46270 */
[----:B------:R-:W-:Y:S01]  /*1ce0*/  IABS R36, R39 ;  /* 0x0000002700247213 */ /* 0x000fe20000000000 */
[----:B------:R-:W-:-:S04]  /*1cf0*/  IMAD.HI.U32 R29, R5, R32, RZ ;  /* 0x00000020051d7227 */ /* 0x000fc800078e00ff */
[----:B------:R-:W-:Y:S02]  /*1d00*/  IMAD.MOV R14, RZ, RZ, -R14 ;  /* 0x000000ffff0e7224 */ /* 0x000fe400078e0a0e */
[----:B------:R-:W-:Y:S02]  /*1d10*/  IMAD.MOV R33, RZ, RZ, -R29 ;  /* 0x000000ffff217224 */ /* 0x000fe400078e0a1d */
[----:B------:R-:W-:Y:S02]  /*1d20*/  IMAD R29, R2, R14, R31 ;  /* 0x0000000e021d7224 */ /* 0x000fe400078e021f */
[--C-:B------:R-:W-:Y:S01]  /*1d30*/  @!P0 IMAD.IADD R25, R25, 0x1, -R2.reuse ;  /* 0x0000000119198824 */ /* 0x100fe200078e0a02 */
[----:B------:R-:W-:Y:S01]  /*1d40*/  ISETP.GE.AND P0, PT, R37, RZ, PT ;  /* 0x000000ff2500720c */ /* 0x000fe20003f06270 */
[----:B------:R-:W-:Y:S02]  /*1d50*/  VIADD R30, R56, 0x9c ;  /* 0x0000009c381e7836 */ /* 0x000fe40000000000 */
[----:B------:R-:W-:Y:S01]  /*1d60*/  @!P5 IMAD.IADD R27, R27, 0x1, -R2 ;  /* 0x000000011b1bd824 */ /* 0x000fe200078e0a02 */
[C---:B------:R-:W-:Y:S01]  /*1d70*/  ISETP.GT.U32.AND P5, PT, R2.reuse, R29, PT ;  /* 0x0000001d0200720c */ /* 0x040fe20003fa4070 */
[----:B------:R-:W-:Y:S01]  /*1d80*/  @!P1 IMAD.MOV R25, RZ, RZ, -R25 ;  /* 0x000000ffff199224 */ /* 0x000fe200078e0a19 */
[----:B------:R-:W-:Y:S01]  /*1d90*/  ISETP.GT.U32.AND P1, PT, R2, R28, PT ;  /* 0x0000001c0200720c */ /* 0x000fe20003f24070 */
[----:B------:R-:W-:Y:S01]  /*1da0*/  @!P3 IMAD.MOV R26, RZ, RZ, -R26 ;  /* 0x000000ffff1ab224 */ /* 0x000fe200078e0a1a */
[----:B------:R-:W-:Y:S01]  /*1db0*/  ISETP.GE.AND P3, PT, R30, RZ, PT ;  /* 0x000000ff1e00720c */ /* 0x000fe20003f66270 */
[----:B------:R-:W-:Y:S01]  /*1dc0*/  @!P6 IMAD.MOV R27, RZ, RZ, -R27 ;  /* 0x000000ffff1be224 */ /* 0x000fe200078e0a1b */
[----:B------:R-:W-:Y:S01]  /*1dd0*/  IABS R34, R30 ;  /* 0x0000001e00227213 */ /* 0x000fe20000000000 */
[----:B------:R-:W-:-:S02]  /*1de0*/  IMAD R30, R2, R33, R32 ;  /* 0x00000021021e7224 */ /* 0x000fc400078e0220 */
[----:B------:R-:W-:Y:S02]  /*1df0*/  VIADD R14, R56, 0x98 ;  /* 0x00000098380e7836 */ /* 0x000fe40000000000 */
[----:B------:R-:W-:Y:S01]  /*1e00*/  IMAD.MOV.U32 R32, RZ, RZ, R34 ;  /* 0x000000ffff207224 */ /* 0x000fe200078e0022 */
[----:B------:R-:W-:Y:S01]  /*1e10*/  ISETP.GT.U32.AND P6, PT, R2, R30, PT ;  /* 0x0000001e0200720c */ /* 0x000fe20003fc4070 */
[--C-:B------:R-:W-:Y:S01]  /*1e20*/  @!P5 IMAD.IADD R29, R29, 0x1, -R2.reuse ;  /* 0x000000011d1dd824 */ /* 0x100fe200078e0a02 */
[----:B------:R-:W-:Y:S01]  /*1e30*/  IABS R34, R14 ;  /* 0x0000000e00227213 */ /* 0x000fe20000000000 */
[----:B------:R-:W-:Y:S01]  /*1e40*/  @!P1 IMAD.IADD R28, R28, 0x1, -R2 ;  /* 0x000000011c1c9824 */ /* 0x000fe200078e0a02 */
[----:B------:R-:W-:Y:S01]  /*1e50*/  ISETP.GE.AND P1, PT, R14, RZ, PT ;  /* 0x000000ff0e00720c */ /* 0x000fe20003f26270 */
[----:B------:R-:W-:Y:S01]  /*1e60*/  IMAD.HI.U32 R14, R5, R32, RZ ;  /* 0x00000020050e7227 */ /* 0x000fe200078e00ff */
[----:B------:R-:W-:-:S03]  /*1e70*/  ISETP.GT.U32.AND P5, PT, R2, R29, PT ;  /* 0x0000001d0200720c */ /* 0x000fc60003fa4070 */
[----:B------:R-:W-:Y:S02]  /*1e80*/  VIADD R31, R56, 0x94 ;  /* 0x00000094381f7836 */ /* 0x000fe40000000000 */
[----:B------:R-:W-:Y:S02]  /*1e90*/  IMAD.MOV R33, RZ, RZ, -R14 ;  /* 0x000000ffff217224 */ /* 0x000fe400078e0a0e */
[----:B------:R-:W-:Y:S01]  /*1ea0*/  IMAD.HI.U32 R14, R5, R34, RZ ;  /* 0x00000022050e7227 */ /* 0x000fe200078e00ff */
[----:B------:R-:W-:-:S03]  /*1eb0*/  IABS R35, R31 ;  /* 0x0000001f00237213 */ /* 0x000fc60000000000 */
[----:B------:R-:W-:Y:S02]  /*1ec0*/  @!P6 IMAD.IADD R30, R30, 0x1, -R2 ;  /* 0x000000011e1ee824 */ /* 0x000fe400078e0a02 */
[----:B------:R-:W-:Y:S01]  /*1ed0*/  @!P0 IMAD.MOV R28, RZ, RZ, -R28 ;  /* 0x000000ffff1c8224 */ /* 0x000fe200078e0a1c */
[----:B------:R-:W-:Y:S01]  /*1ee0*/  ISETP.GE.AND P0, PT, R31, RZ, PT ;  /* 0x000000ff1f00720c */ /* 0x000fe20003f06270 */
[C---:B------:R-:W-:Y:S01]  /*1ef0*/  IMAD R31, R2.reuse, R33, R32 ;  /* 0x00000021021f7224 */ /* 0x040fe200078e0220 */
[----:B------:R-:W-:Y:S01]  /*1f00*/  ISETP.GT.U32.AND P6, PT, R2, R30, PT ;  /* 0x0000001e0200720c */ /* 0x000fe20003fc4070 */
[----:B------:R-:W-:Y:S02]  /*1f10*/  IMAD.MOV R33, RZ, RZ, -R14 ;  /* 0x000000ffff217224 */ /* 0x000fe400078e0a0e */
[----:B------:R-:W-:-:S04]  /*1f20*/  IMAD.HI.U32 R14, R5, R35, RZ ;  /* 0x00000023050e7227 */ /* 0x000fc800078e00ff */
[C---:B------:R-:W-:Y:S02]  /*1f30*/  IMAD R32, R2.reuse, R33, R34 ;  /* 0x0000002102207224 */ /* 0x040fe400078e0222 */
[----:B------:R-:W-:Y:S01]  /*1f40*/  @!P5 IMAD.IADD R29, R29, 0x1, -R2 ;  /* 0x000000011d1dd824 */ /* 0x000fe200078e0a02 */
[----:B------:R-:W-:Y:S01]  /*1f50*/  ISETP.GT.U32.AND P5, PT, R2, R31, PT ;  /* 0x0000001f0200720c */ /* 0x000fe20003fa4070 */
[----:B------:R-:W-:-:S04]  /*1f60*/  IMAD.HI.U32 R33, R5, R36, RZ ;  /* 0x0000002405217227 */ /* 0x000fc800078e00ff */
[----:B------:R-:W-:Y:S02]  /*1f70*/  IMAD.MOV R14, RZ, RZ, -R14 ;  /* 0x000000ffff0e7224 */ /* 0x000fe400078e0a0e */
[----:B------:R-:W-:Y:S02]  /*1f80*/  IMAD.MOV R37, RZ, RZ, -R33 ;  /* 0x000000ffff257224 */ /* 0x000fe400078e0a21 */
[C---:B------:R-:W-:Y:S02]  /*1f90*/  IMAD R33, R2.reuse, R14, R35 ;  /* 0x0000000e02217224 */ /* 0x040fe400078e0223 */
[----:B------:R-:W-:Y:S01]  /*1fa0*/  IMAD R34, R2, R37, R36 ;  /* 0x0000002502227224 */ /* 0x000fe200078e0224 */
[----:B------:R-:W-:Y:S01]  /*1fb0*/  IABS R36, R43 ;  /* 0x0000002b00247213 */ /* 0x000fe20000000000 */
[--C-:B------:R-:W-:Y:S01]  /*1fc0*/  @!P6 IMAD.IADD R30, R30, 0x1, -R2.reuse ;  /* 0x000000011e1ee824 */ /* 0x100fe200078e0a02 */
[C---:B------:R-:W-:Y:S01]  /*1fd0*/  ISETP.GT.U32.AND P6, PT, R2.reuse, R33, PT ;  /* 0x000000210200720c */ /* 0x040fe20003fc4070 */
[----:B------:R-:W-:Y:S01]  /*1fe0*/  @!P5 IMAD.IADD R31, R31, 0x1, -R2 ;  /* 0x000000011f1fd824 */ /* 0x000fe200078e0a02 */
[----:B------:R-:W-:Y:S01]  /*1ff0*/  ISETP.GT.U32.AND P5, PT, R2, R34, PT ;  /* 0x000000220200720c */ /* 0x000fe20003fa4070 */
[----:B------:R-:W-:-:S04]  /*2000*/  IMAD.HI.U32 R14, R5, R38, RZ ;  /* 0x00000026050e7227 */ /* 0x000fc800078e00ff */
[----:B------:R-:W-:Y:S01]  /*2010*/  @!P4 IMAD.MOV R29, RZ, RZ, -R29 ;  /* 0x000000ffff1dc224 */ /* 0x000fe200078e0a1d */
[----:B------:R-:W-:Y:S01]  /*2020*/  ISETP.GT.U32.AND P4, PT, R2, R32, PT ;  /* 0x000000200200720c */ /* 0x000fe20003f84070 */
[----:B------:R-:W-:Y:S02]  /*2030*/  IMAD.MOV R35, RZ, RZ, -R14 ;  /* 0x000000ffff237224 */ /* 0x000fe400078e0a0e */
[----:B------:R-:W-:-:S04]  /*2040*/  IMAD.HI.U32 R14, R5, R36, RZ ;  /* 0x00000024050e7227 */ /* 0x000fc800078e00ff */
[--C-:B------:R-:W-:Y:S02]  /*2050*/  @!P6 IMAD.IADD R33, R33, 0x1, -R2.reuse ;  /* 0x000000012121e824 */ /* 0x100fe400078e0a02 */
[----:B------:R-:W-:Y:S02]  /*2060*/  @!P5 IMAD.IADD R34, R34, 0x1, -R2 ;  /* 0x000000012222d824 */ /* 0x000fe400078e0a02 */
[----:B------:R-:W-:Y:S01]  /*2070*/  IMAD.MOV R37, RZ, RZ, -R14 ;  /* 0x000000ffff257224 */ /* 0x000fe200078e0a0e */
[----:B------:R-:W-:Y:S01]  /*2080*/  ISETP.GT.U32.AND P5, PT, R2, R33, PT ;  /* 0x000000210200720c */ /* 0x000fe20003fa4070 */
[----:B------:R-:W-:Y:S01]  /*2090*/  @!P4 IMAD.IADD R32, R32, 0x1, -R2 ;  /* 0x000000012020c824 */ /* 0x000fe200078e0a02 */
[C---:B------:R-:W-:Y:S01]  /*20a0*/  ISETP.GT.U32.AND P4, PT, R2.reuse, R31, PT ;  /* 0x0000001f0200720c */ /* 0x040fe20003f84070 */
[----:B------:R-:W-:Y:S02]  /*20b0*/  IMAD R36, R2, R37, R36 ;  /* 0x0000002502247224 */ /* 0x000fe400078e0224 */
[----:B------:R-:W-:Y:S01]  /*20c0*/  VIADD R44, R56, 0x84 ;  /* 0x00000084382c7836 */ /* 0x000fe20000000000 */
[C---:B------:R-:W-:Y:S01]  /*20d0*/  ISETP.GT.U32.AND P6, PT, R2.reuse, R32, PT ;  /* 0x000000200200720c */ /* 0x040fe20003fc4070 */
[----:B------:R-:W-:Y:S01]  /*20e0*/  @!P2 IMAD.MOV R30, RZ, RZ, -R30 ;  /* 0x000000ffff1ea224 */ /* 0x000fe200078e0a1e */
[----:B------:R-:W-:Y:S01]  /*20f0*/  ISETP.GT.U32.AND P2, PT, R2, R34, PT ;  /* 0x000000220200720c */ /* 0x000fe20003f44070 */
[----:B------:R-:W-:-:S02]  /*2100*/  VIADD R45, R56, 0x80 ;  /* 0x00000080382d7836 */ /* 0x000fc40000000000 */
[C---:B------:R-:W-:Y:S01]  /*2110*/  IMAD R35, R2.reuse, R35, R38 ;  /* 0x0000002302237224 */ /* 0x040fe200078e0226 */
[----:B------:R-:W-:Y:S01]  /*2120*/  IABS R38, R44 ;  /* 0x0000002c00267213 */ /* 0x000fe20000000000 */
[----:B------:R-:W-:Y:S01]  /*2130*/  @!P5 IMAD.IADD R33, R33, 0x1, -R2 ;  /* 0x000000012121d824 */ /* 0x000fe200078e0a02 */
[----:B------:R-:W-:Y:S01]  /*2140*/  ISETP.GT.U32.AND P5, PT, R2, R36, PT ;  /* 0x000000240200720c */ /* 0x000fe20003fa4070 */
[----:B------:R-:W-:Y:S01]  /*2150*/  VIADD R46, R56, 0x7c ;  /* 0x0000007c382e7836 */ /* 0x000fe20000000000 */
[----:B------:R-:W-:Y:S01]  /*2160*/  IABS R40, R45 ;  /* 0x0000002d00287213 */ /* 0x000fe20000000000 */
[----:B------:R-:W-:-:S03]  /*2170*/  IMAD.HI.U32 R14, R5, R38, RZ ;  /* 0x00000026050e7227 */ /* 0x000fc600078e00ff */
[----:B------:R-:W-:Y:S01]  /*2180*/  IABS R42, R46 ;  /* 0x0000002e002a7213 */ /* 0x000fe20000000000 */
[----:B------:R-:W-:Y:S01]  /*2190*/  @!P6 IMAD.IADD R32, R32, 0x1, -R2 ;  /* 0x000000012020e824 */ /* 0x000fe200078e0a02 */
[----:B------:R-:W-:Y:S01]  /*21a0*/  ISETP.GE.AND P6, PT, R39, RZ, PT ;  /* 0x000000ff2700720c */ /* 0x000fe20003fc6270 */
[----:B------:R-:W-:-:S04]  /*21b0*/  IMAD.HI.U32 R37, R5, R40, RZ ;  /* 0x0000002805257227 */ /* 0x000fc800078e00ff */
[----:B------:R-:W-:Y:S02]  /*21c0*/  @!P5 IMAD.IADD R36, R36, 0x1, -R2 ;  /* 0x000000012424d824 */ /* 0x000fe400078e0a02 */
[----:B------:R-:W-:Y:S02]  /*21d0*/  IMAD.MOV R39, RZ, RZ, -R14 ;  /* 0x000000ffff277224 */ /* 0x000fe400078e0a0e */
[----:B------:R-:W-:Y:S01]  /*21e0*/  @!P2 IMAD.IADD R34, R34, 0x1, -R2 ;  /* 0x000000012222a824 */ /* 0x000fe200078e0a02 */
[----:B------:R-:W-:Y:S01]  /*21f0*/  ISETP.GT.U32.AND P5, PT, R2, R36, PT ;  /* 0x000000240200720c */ /* 0x000fe20003fa4070 */
[----:B------:R-:W-:Y:S01]  /*2200*/  IMAD.HI.U32 R14, R5, R42, RZ ;  /* 0x0000002a050e7227 */ /* 0x000fe200078e00ff */
[----:B------:R-:W-:-:S03]  /*2210*/  ISETP.GE.AND P2, PT, R41, RZ, PT ;  /* 0x000000ff2900720c */ /* 0x000fc60003f46270 */
[----:B------:R-:W-:Y:S02]  /*2220*/  IMAD.MOV R41, RZ, RZ, -R37 ;  /* 0x000000ffff297224 */ /* 0x000fe400078e0a25 */
[C---:B------:R-:W-:Y:S02]  /*2230*/  IMAD R37, R2.reuse, R39, R38 ;  /* 0x0000002702257224 */ /* 0x040fe400078e0226 */
[----:B------:R-:W-:Y:S02]  /*2240*/  IMAD.MOV R39, RZ, RZ, -R14 ;  /* 0x000000ffff277224 */ /* 0x000fe400078e0a0e */
[----:B------:R-:W-:Y:S01]  /*2250*/  @!P4 IMAD.IADD R31, R31, 0x1, -R2 ;  /* 0x000000011f1fc824 */ /* 0x000fe200078e0a02 */
[C---:B------:R-:W-:Y:S01]  /*2260*/  ISETP.GT.U32.AND P4, PT, R2.reuse, R35, PT ;  /* 0x000000230200720c */ /* 0x040fe20003f84070 */
[----:B------:R-:W-:Y:S02]  /*2270*/  IMAD R39, R2, R39, R42 ;  /* 0x0000002702277224 */ /* 0x000fe400078e022a */
[----:B------:R-:W-:-:S02]  /*2280*/  @!P5 IMAD.IADD R36, R36, 0x1, -R2 ;  /* 0x000000012424d824 */ /* 0x000fc400078e0a02 */
[----:B------:R-:W-:Y:S01]  /*2290*/  VIADD R47, R56, 0x78 ;  /* 0x00000078382f7836 */ /* 0x000fe20000000000 */
[C---:B------:R-:W-:Y:S01]  /*22a0*/  ISETP.GT.U32.AND P5, PT, R2.reuse, R39, PT ;  /* 0x000000270200720c */ /* 0x040fe20003fa4070 */
[----:B------:R-:W-:Y:S02]  /*22b0*/  IMAD R38, R2, R41, R40 ;  /* 0x0000002902267224 */ /* 0x000fe400078e0228 */
[----:B------:R-:W-:Y:S01]  /*22c0*/  VIADD R48, R56, 0x74 ;  /* 0x0000007438307836 */ /* 0x000fe20000000000 */
[----:B------:R-:W-:Y:S01]  /*22d0*/  IABS R40, R47 ;  /* 0x0000002f00287213 */ /* 0x000fe20000000000 */
[----:B------:R-:W-:Y:S02]  /*22e0*/  @!P3 IMAD.MOV R31, RZ, RZ, -R31 ;  /* 0x000000ffff1fb224 */ /* 0x000fe400078e0a1f */
[----:B------:R-:W-:Y:S01]  /*22f0*/  @!P4 IMAD.IADD R35, R35, 0x1, -R2 ;  /* 0x000000012323c824 */ /* 0x000fe200078e0a02 */
[----:B------:R-:W-:Y:S01]  /*2300*/  IABS R42, R48 ;  /* 0x00000030002a7213 */ /* 0x000fe20000000000 */
[----:B------:R-:W-:Y:S01]  /*2310*/  @!P1 IMAD.MOV R32, RZ, RZ, -R32 ;  /* 0x000000ffff209224 */ /* 0x000fe200078e0a20 */
[C---:B------:R-:W-:Y:S01]  /*2320*/  ISETP.GT.U32.AND P1, PT, R2.reuse, R37, PT ;  /* 0x000000250200720c */ /* 0x040fe20003f24070 */
[----:B------:R-:W-:Y:S01]  /*2330*/  IMAD.HI.U32 R14, R5, R40, RZ ;  /* 0x00000028050e7227 */ /* 0x000fe200078e00ff */
[----:B------:R-:W-:-:S02]  /*2340*/  ISETP.GT.U32.AND P3, PT, R2, R35, PT ;  /* 0x000000230200720c */ /* 0x000fc40003f64070 */
[----:B------:R-:W-:Y:S01]  /*2350*/  ISETP.GE.AND P4, PT, R43, RZ, PT ;  /* 0x000000ff2b00720c */ /* 0x000fe20003f86270 */
[----:B------:R-:W-:Y:S02]  /*2360*/  @!P5 IMAD.IADD R39, R39, 0x1, -R2 ;  /* 0x000000012727d824 */ /* 0x000fe400078e0a02 */
[----:B------:R-:W-:Y:S02]  /*2370*/  IMAD.MOV R41, RZ, RZ, -R14 ;  /* 0x000000ffff297224 */ /* 0x000fe400078e0a0e */
[----:B------:R-:W-:Y:S01]  /*2380*/  IMAD.HI.U32 R14, R5, R42, RZ ;  /* 0x0000002a050e7227 */ /* 0x000fe200078e00ff */
[----:B------:R-:W-:-:S03]  /*2390*/  ISETP.GT.U32.AND P5, PT, R2, R39, PT ;  /* 0x000000270200720c */ /* 0x000fc60003fa4070 */
[----:B------:R-:W-:Y:S02]  /*23a0*/  IMAD R40, R2, R41, R40 ;  /* 0x0000002902287224 */ /* 0x000fe400078e0228 */
[----:B------:R-:W-:Y:S02]  /*23b0*/  IMAD.MOV R41, RZ, RZ, -R14 ;  /* 0x000000ffff297224 */ /* 0x000fe400078e0a0e */
[--C-:B------:R-:W-:Y:S01]  /*23c0*/  @!P3 IMAD.IADD R35, R35, 0x1, -R2.reuse ;  /* 0x000000012323b824 */ /* 0x100fe200078e0a02 */
[----:B------:R-:W-:Y:S01]  /*23d0*/  ISETP.GE.AND P3, PT, R45, RZ, PT ;  /* 0x000000ff2d00720c */ /* 0x000fe20003f66270 */
[----:B------:R-:W-:Y:S01]  /*23e0*/  @!P1 IMAD.IADD R37, R37, 0x1, -R2 ;  /* 0x0000000125259824 */ /* 0x000fe200078e0a02 */
[----:B------:R-:W-:Y:S01]  /*23f0*/  ISETP.GE.AND P1, PT, R46, RZ, PT ;  /* 0x000000ff2e00720c */ /* 0x000fe20003f26270 */
[C---:B------:R-:W-:Y:S02]  /*2400*/  IMAD R41, R2.reuse, R41, R42 ;  /* 0x0000002902297224 */ /* 0x040fe400078e022a */
[----:B------:R-:W-:Y:S01]  /*2410*/  @!P2 IMAD.MOV R35, RZ, RZ, -R35 ;  /* 0x000000ffff23a224 */ /* 0x000fe200078e0a23 */
[C---:B------:R-:W-:Y:S01]  /*2420*/  ISETP.GT.U32.AND P2, PT, R2.reuse, R37, PT ;  /* 0x000000250200720c */ /* 0x040fe20003f44070 */
[----:B------:R-:W-:Y:S01]  /*2430*/  @!P6 IMAD.MOV R34, RZ, RZ, -R34 ;  /* 0x000000ffff22e224 */ /* 0x000fe200078e0a22 */
[C---:B------:R-:W-:Y:S01]  /*2440*/  ISETP.GT.U32.AND P6, PT, R2.reuse, R38, PT ;  /* 0x000000260200720c */ /* 0x040fe20003fc4070 */
[----:B------:R-:W-:Y:S01]  /*2450*/  @!P5 IMAD.IADD R39, R39, 0x1, -R2 ;  /* 0x000000012727d824 */ /* 0x000fe200078e0a02 */
[----:B------:R-:W-:Y:S01]  /*2460*/  ISETP.GT.U32.AND P5, PT, R2, R41, PT ;  /* 0x000000290200720c */ /* 0x000fe20003fa4070 */
[----:B------:R-:W-:-:S02]  /*2470*/  VIADD R49, R56, 0x70 ;  /* 0x0000007038317836 */ /* 0x000fc40000000000 */
[----:B------:R-:W-:Y:S01]  /*2480*/  @!P0 IMAD.MOV R33, RZ, RZ, -R33 ;  /* 0x000000ffff218224 */ /* 0x000fe200078e0a21 */
[----:B------:R-:W-:Y:S01]  /*2490*/  ISETP.GE.AND P0, PT, R44, RZ, PT ;  /* 0x000000ff2c00720c */ /* 0x000fe20003f06270 */
[C---:B------:R-:W-:Y:S01]  /*24a0*/  VIADD R50, R56.reuse, 0x6c ;  /* 0x0000006c38327836 */ /* 0x040fe20000000000 */
[----:B------:R-:W-:Y:S01]  /*24b0*/  IABS R43, R49 ;  /* 0x00000031002b7213 */ /* 0x000fe20000000000 */
[----:B------:R-:W-:Y:S02]  /*24c0*/  VIADD R51, R56, 0x68 ;  /* 0x0000006838337836 */ /* 0x000fe40000000000 */
[--C-:B------:R-:W-:Y:S01]  /*24d0*/  @!P2 IMAD.IADD R37, R37, 0x1, -R2.reuse ;  /* 0x000000012525a824 */ /* 0x100fe200078e0a02 */
[----:B------:R-:W-:Y:S01]  /*24e0*/  IABS R44, R50 ;  /* 0x00000032002c7213 */ /* 0x000fe20000000000 */
[----:B------:R-:W-:Y:S01]  /*24f0*/  IMAD.HI.U32 R14, R5, R43, RZ ;  /* 0x0000002b050e7227 */ /* 0x000fe200078e00ff */
[----:B------:R-:W-:Y:S02]  /*2500*/  ISETP.GT.U32.AND P2, PT, R2, R40, PT ;  /* 0x000000280200720c */ /* 0x000fe40003f44070 */
[----:B------:R-:W-:Y:S01]  /*2510*/  IABS R46, R51 ;  /* 0x00000033002e7213 */ /* 0x000fe20000000000 */
[----:B------:R-:W-:-:S02]  /*2520*/  @!P6 IMAD.IADD R38, R38, 0x1, -R2 ;  /* 0x000000012626e824 */ /* 0x000fc400078e0a02 */
[----:B------:R-:W-:-:S03]  /*2530*/  IMAD.HI.U32 R42, R5, R44, RZ ;  /* 0x0000002c052a7227 */ /* 0x000fc600078e00ff */
[C---:B------:R-:W-:Y:S01]  /*2540*/  ISETP.GT.U32.AND P6, PT, R2.reuse, R38, PT ;  /* 0x000000260200720c */ /* 0x040fe20003fc4070 */
[----:B------:R-:W-:Y:S02]  /*2550*/  @!P5 IMAD.IADD R41, R41, 0x1, -R2 ;  /* 0x000000012929d824 */ /* 0x000fe400078e0a02 */
[----:B------:R-:W-:Y:S02]  /*2560*/  IMAD.MOV R14, RZ, RZ, -R14 ;  /* 0x000000ffff0e7224 */ /* 0x000fe400078e0a0e */
[----:B------:R-:W-:Y:S02]  /*2570*/  IMAD.MOV R45, RZ, RZ, -R42 ;  /* 0x000000ffff2d7224 */ /* 0x000fe400078e0a2a */
[----:B------:R-:W-:Y:S01]  /*2580*/  @!P0 IMAD.MOV R37, RZ, RZ, -R37 ;  /* 0x000000ffff258224 */ /* 0x000fe200078e0a25 */
[C---:B------:R-:W-:Y:S01]  /*2590*/  ISETP.GT.U32.AND P0, PT, R2.reuse, R41, PT ;  /* 0x000000290200720c */ /* 0x040fe20003f04070 */
[----:B------:R-:W-:Y:S02]  /*25a0*/  IMAD R42, R2, R14, R43 ;  /* 0x0000000e022a7224 */ /* 0x000fe400078e022b */
[----:B------:R-:W-:-:S03]  /*25b0*/  IMAD.HI.U32 R14, R5, R46, RZ ;  /* 0x0000002e050e7227 */ /* 0x000fc600078e00ff */
[C---:B------:R-:W-:Y:S01]  /*25c0*/  ISETP.GT.U32.AND P5, PT, R2.reuse, R42, PT ;  /* 0x0000002a0200720c */ /* 0x040fe20003fa4070 */
[----:B------:R-:W-:Y:S02]  /*25d0*/  IMAD R43, R2, R45, R44 ;  /* 0x0000002d022b7224 */ /* 0x000fe400078e022c */
[----:B------:R-:W-:Y:S02]  /*25e0*/  IMAD.MOV R45, RZ, RZ, -R14 ;  /* 0x000000ffff2d7224 */ /* 0x000fe400078e0a0e */
[----:B------:R-:W-:Y:S01]  /*25f0*/  @!P2 IMAD.IADD R40, R40, 0x1, -R2 ;  /* 0x000000012828a824 */ /* 0x000fe200078e0a02 */
[----:B------:R-:W-:Y:S01]  /*2600*/  ISETP.GE.AND P2, PT, R48, RZ, PT ;  /* 0x000000ff3000720c */ /* 0x000fe20003f46270 */
[----:B------:R-:W-:Y:S02]  /*2610*/  IMAD R44, R2, R45, R46 ;  /* 0x0000002d022c7224 */ /* 0x000fe400078e022e */
[----:B------:R-:W-:Y:S02]  /*2620*/  VIADD R48, R56, 0x64 ;  /* 0x0000006438307836 */ /* 0x000fe40000000000 */
[--C-:B------:R-:W-:Y:S01]  /*2630*/  @!P6 IMAD.IADD R38, R38, 0x1, -R2.reuse ;  /* 0x000000012626e824 */ /* 0x100fe200078e0a02 */
[----:B------:R-:W-:Y:S01]  /*2640*/  ISETP.GE.AND P6, PT, R47, RZ, PT ;  /* 0x000000ff2f00720c */ /* 0x000fe20003fc6270 */
[--C-:B------:R-:W-:Y:S01]  /*2650*/  @!P0 IMAD.IADD R41, R41, 0x1, -R2.reuse ;  /* 0x0000000129298824 */ /* 0x100fe200078e0a02 */
[----:B------:R-:W-:Y:S01]  /*2660*/  ISETP.GT.U32.AND P0, PT, R2, R44, PT ;  /* 0x0000002c0200720c */ /* 0x000fe20003f04070 */
[----:B------:R-:W-:Y:S01]  /*2670*/  @!P1 IMAD.MOV R39, RZ, RZ, -R39 ;  /* 0x000000ffff279224 */ /* 0x000fe200078e0a27 */
[----:B------:R-:W-:Y:S01]  /*2680*/  IABS R47, R48 ;  /* 0x00000030002f7213 */ /* 0x000fe20000000000 */
[----:B------:R-:W-:Y:S01]  /*2690*/  VIADD R46, R56, 0x60 ;  /* 0x00000060382e7836 */ /* 0x000fe20000000000 */
[----:B------:R-:W-:Y:S01]  /*26a0*/  ISETP.GT.U32.AND P1, PT, R2, R43, PT ;  /* 0x0000002b0200720c */ /* 0x000fe20003f24070 */
[----:B------:R-:W-:Y:S01]  /*26b0*/  @!P5 IMAD.IADD R42, R42, 0x1, -R2 ;  /* 0x000000012a2ad824 */ /* 0x000fe200078e0a02 */
[----:B------:R-:W-:Y:S01]  /*26c0*/  ISETP.GE.AND P5, PT, R51, RZ, PT ;  /* 0x000000ff3300720c */ /* 0x000fe20003fa6270 */
[----:B------:R-:W-:Y:S01]  /*26d0*/  IMAD.MOV.U32 R45, RZ, RZ, R47 ;  /* 0x000000ffff2d7224 */ /* 0x000fe200078e002f */
[----:B------:R-:W-:Y:S01]  /*26e0*/  IABS R47, R46 ;  /* 0x0000002e002f7213 */ /* 0x000fe20000000000 */
[----:B------:R-:W-:Y:S01]  /*26f0*/  @!P4 IMAD.MOV R36, RZ, RZ, -R36 ;  /* 0x000000ffff24c224 */ /* 0x000fe200078e0a24 */
[----:B------:R-:W-:Y:S01]  /*2700*/  ISETP.GT.U32.AND P4, PT, R2, R40, PT ;  /* 0x000000280200720c */ /* 0x000fe20003f84070 */
[----:B------:R-:W-:-:S04]  /*2710*/  IMAD.HI.U32 R14, R5, R45, RZ ;  /* 0x0000002d050e7227 */ /* 0x000fc800078e00ff */
[----:B------:R-:W-:Y:S02]  /*2720*/  @!P0 IMAD.IADD R44, R44, 0x1, -R2 ;  /* 0x000000012c2c8824 */ /* 0x000fe400078e0a02 */
[----:B------:R-:W-:Y:S02]  /*2730*/  IMAD.MOV R14, RZ, RZ, -R14 ;  /* 0x000000ffff0e7224 */ /* 0x000fe400078e0a0e */
[----:B------:R-:W-:Y:S01]  /*2740*/  @!P1 IMAD.IADD R43, R43, 0x1, -R2 ;  /* 0x000000012b2b9824 */ /* 0x000fe200078e0a02 */
[C---:B------:R-:W-:Y:S01]  /*2750*/  ISETP.GT.U32.AND P1, PT, R2.reuse, R42, PT ;  /* 0x0000002a0200720c */ /* 0x040fe20003f24070 */
[C---:B------:R-:W-:Y:S01]  /*2760*/  IMAD R45, R2.reuse, R14, R45 ;  /* 0x0000000e022d7224 */ /* 0x040fe200078e022d */
[----:B------:R-:W-:Y:S01]  /*2770*/  ISETP.GT.U32.AND P0, PT, R2, R44, PT ;  /* 0x0000002c0200720c */ /* 0x000fe20003f04070 */
[----:B------:R-:W-:-:S04]  /*2780*/  IMAD.HI.U32 R14, R5, R47, RZ ;  /* 0x0000002f050e7227 */ /* 0x000fc800078e00ff */
[----:B------:R-:W-:Y:S02]  /*2790*/  IMAD.MOV R14, RZ, RZ, -R14 ;  /* 0x000000ffff0e7224 */ /* 0x000fe400078e0a0e */
[--C-:B------:R-:W-:Y:S01]  /*27a0*/  @!P4 IMAD.IADD R40, R40, 0x1, -R2.reuse ;  /* 0x000000012828c824 */ /* 0x100fe200078e0a02 */
[----:B------:R-:W-:Y:S01]  /*27b0*/  ISETP.GE.AND P4, PT, R50, RZ, PT ;  /* 0x000000ff3200720c */ /* 0x000fe20003f86270 */
[----:B------:R-:W-:Y:S02]  /*27c0*/  IMAD R47, R2, R14, R47 ;  /* 0x0000000e022f7224 */ /* 0x000fe400078e022f */
[--C-:B------:R-:W-:Y:S01]  /*27d0*/  @!P1 IMAD.IADD R42, R42, 0x1, -R2.reuse ;  /* 0x000000012a2a9824 */ /* 0x100fe200078e0a02 */
[----:B------:R-:W-:Y:S01]  /*27e0*/  ISETP.GT.U32.AND P1, PT, R2, R45, PT ;  /* 0x0000002d0200720c */ /* 0x000fe20003f24070 */
[----:B------:R-:W-:Y:S01]  /*27f0*/  @!P0 IMAD.IADD R44, R44, 0x1, -R2 ;  /* 0x000000012c2c8824 */ /* 0x000fe200078e0a02 */
[----:B------:R-:W-:Y:S01]  /*2800*/  ISETP.GT.U32.AND P0, PT, R2, R47, PT ;  /* 0x0000002f0200720c */ /* 0x000fe20003f04070 */
[----:B------:R-:W-:Y:S01]  /*2810*/  @!P3 IMAD.MOV R38, RZ, RZ, -R38 ;  /* 0x000000ffff26b224 */ /* 0x000fe200078e0a26 */
[----:B------:R-:W-:Y:S01]  /*2820*/  ISETP.GE.AND P3, PT, R49, RZ, PT ;  /* 0x000000ff3100720c */ /* 0x000fe20003f66270 */
[----:B------:R-:W-:-:S02]  /*2830*/  VIADD R50, R56, 0x5c ;  /* 0x0000005c38327836 */ /* 0x000fc40000000000 */
[----:B------:R-:W-:Y:S01]  /*2840*/  @!P6 IMAD.MOV R40, RZ, RZ, -R40 ;  /* 0x000000ffff28e224 */ /* 0x000fe200078e0a28 */
[----:B------:R-:W-:Y:S01]  /*2850*/  ISETP.GT.U32.AND P6, PT, R2, R43, PT ;  /* 0x0000002b0200720c */ /* 0x000fe20003fc4070 */
[----:B------:R-:W-:Y:S01]  /*2860*/  @!P2 IMAD.MOV R41, RZ, RZ, -R41 ;  /* 0x000000ffff29a224 */ /* 0x000fe200078e0a29 */
[----:B------:R-:W-:Y:S01]  /*2870*/  IABS R49, R50 ;  /* 0x0000003200317213 */ /* 0x000fe20000000000 */
[----:B------:R-:W-:Y:S01]  /*2880*/  VIADD R52, R56, 0x54 ;  /* 0x0000005438347836 */ /* 0x000fe20000000000 */
[----:B------:R-:W-:Y:S01]  /*2890*/  ISETP.GE.AND P2, PT, R48, RZ, PT ;  /* 0x000000ff3000720c */ /* 0x000fe20003f46270 */
[----:B------:R-:W-:Y:S02]  /*28a0*/  VIADD R48, R56, 0x58 ;  /* 0x0000005838307836 */ /* 0x000fe40000000000 */
[----:B------:R-:W-:Y:S01]  /*28b0*/  IMAD.HI.U32 R14, R5, R49, RZ ;  /* 0x00000031050e7227 */ /* 0x000fe200078e00ff */
[----:B------:R-:W-:Y:S02]  /*28c0*/  IABS R53, R52 ;  /* 0x0000003400357213 */ /* 0x000fe40000000000 */
[----:B------:R-:W-:Y:S01]  /*28d0*/  IABS R51, R48 ;  /* 0x0000003000337213 */ /* 0x000fe20000000000 */
[--C-:B------:R-:W-:Y:S01]  /*28e0*/  @!P1 IMAD.IADD R45, R45, 0x1, -R2.reuse ;  /* 0x000000012d2d9824 */ /* 0x100fe200078e0a02 */
[----:B------:R-:W-:Y:S01]  /*28f0*/  ISETP.GE.AND P1, PT, R50, RZ, PT ;  /* 0x000000ff3200720c */ /* 0x000fe20003f26270 */
[----:B------:R-:W-:-:S02]  /*2900*/  @!P0 IMAD.IADD R47, R47, 0x1, -R2 ;  /* 0x000000012f2f8824 */ /* 0x000fc400078e0a02 */
[----:B------:R-:W-:Y:S02]  /*2910*/  IMAD.MOV R14, RZ, RZ, -R14 ;  /* 0x000000ffff0e7224 */ /* 0x000fe400078e0a0e */
[----:B------:R-:W-:Y:S01]  /*2920*/  @!P3 IMAD.MOV R42, RZ, RZ, -R42 ;  /* 0x000000ffff2ab224 */ /* 0x000fe200078e0a2a */
[C---:B------:R-:W-:Y:S01]  /*2930*/  ISETP.GT.U32.AND P3, PT, R2.reuse, R45, PT ;  /* 0x0000002d0200720c */ /* 0x040fe20003f64070 */
[C---:B------:R-:W-:Y:S01]  /*2940*/  IMAD R49, R2.reuse, R14, R49 ;  /* 0x0000000e02317224 */ /* 0x040fe200078e0231 */
[----:B------:R-:W-:Y:S01]  /*2950*/  ISETP.GT.U32.AND P0, PT, R2, R47, PT ;  /* 0x0000002f0200720c */ /* 0x000fe20003f04070 */
[----:B------:R-:W-:-:S04]  /*2960*/  IMAD.HI.U32 R14, R5, R51, RZ ;  /* 0x00000033050e7227 */ /* 0x000fc800078e00ff */
[----:B------:R-:W-:Y:S01]  /*2970*/  @!P6 IMAD.IADD R43, R43, 0x1, -R2 ;  /* 0x000000012b2be824 */ /* 0x000fe200078e0a02 */
[----:B------:R-:W-:Y:S01]  /*2980*/  ISETP.GE.AND P6, PT, R46, RZ, PT ;  /* 0x000000ff2e00720c */ /* 0x000fe20003fc6270 */
[----:B------:R-:W-:-:S04]  /*2990*/  IMAD.HI.U32 R46, R5, R53, RZ ;  /* 0x00000035052e7227 */ /* 0x000fc800078e00ff */
[----:B------:R-:W-:Y:S02]  /*29a0*/  IMAD.MOV R14, RZ, RZ, -R14 ;  /* 0x000000ffff0e7224 */ /* 0x000fe400078e0a0e */
[----:B------:R-:W-:Y:S02]  /*29b0*/  IMAD.MOV R46, RZ, RZ, -R46 ;  /* 0x000000ffff2e7224 */ /* 0x000fe400078e0a2e */
[----:B------:R-:W-:Y:S02]  /*29c0*/  IMAD R51, R2, R14, R51 ;  /* 0x0000000e02337224 */ /* 0x000fe400078e0233 */
[--C-:B------:R-:W-:Y:S01]  /*29d0*/  @!P3 IMAD.IADD R45, R45, 0x1, -R2.reuse ;  /* 0x000000012d2db824 */ /* 0x100fe200078e0a02 */
[----:B------:R-:W-:Y:S01]  /*29e0*/  ISETP.GE.AND P3, PT, R52, RZ, PT ;  /* 0x000000ff3400720c */ /* 0x000fe20003f66270 */
[C---:B------:R-:W-:Y:S02]  /*29f0*/  IMAD R53, R2.reuse, R46, R53 ;  /* 0x0000002e02357224 */ /* 0x040fe400078e0235 */
[----:B------:R-:W-:Y:S01]  /*2a00*/  @!P0 IMAD.IADD R47, R47, 0x1, -R2 ;  /* 0x000000012f2f8824 */ /* 0x000fe200078e0a02 */
[----:B------:R-:W-:Y:S01]  /*2a10*/  ISETP.GT.U32.AND P0, PT, R2, R51, PT ;  /* 0x000000330200720c */ /* 0x000fe20003f04070 */
[----:B------:R-:W-:-:S02]  /*2a20*/  IMAD.MOV.U32 R46, RZ, RZ, R45 ;  /* 0x000000ffff2e7224 */ /* 0x000fc400078e002d */
[----:B------:R-:W-:Y:S01]  /*2a30*/  @!P5 IMAD.MOV R44, RZ, RZ, -R44 ;  /* 0x000000ffff2cd224 */ /* 0x000fe200078e0a2c */
[----:B------:R-:W-:Y:S01]  /*2a40*/  ISETP.GE.AND P5, PT, R48, RZ, PT ;  /* 0x000000ff3000720c */ /* 0x000fe20003fa6270 */
[----:B------:R-:W-:Y:S01]  /*2a50*/  @!P2 IMAD.MOV R46, RZ, RZ, -R46 ;  /* 0x000000ffff2ea224 */ /* 0x000fe200078e0a2e */
[----:B------:R-:W-:Y:S01]  /*2a60*/  ISETP.GT.U32.AND P2, PT, R2, R53, PT ;  /* 0x000000350200720c */ /* 0x000fe20003f44070 */
[C---:B------:R-:W-:Y:S02]  /*2a70*/  VIADD R48, R56.reuse, 0x50 ;  /* 0x0000005038307836 */ /* 0x040fe40000000000 */
[----:B------:R-:W-:Y:S02]  /*2a80*/  VIADD R54, R56, 0x48 ;  /* 0x0000004838367836 */ /* 0x000fe40000000000 */
[----:B------:R-:W-:Y:S01]  /*2a90*/  @!P4 IMAD.MOV R43, RZ, RZ, -R43 ;  /* 0x000000ffff2bc224 */ /* 0x000fe200078e0a2b */
[----:B------:R-:W-:Y:S01]  /*2aa0*/  IABS R50, R48 ;  /* 0x0000003000327213 */ /* 0x000fe20000000000 */
[----:B------:R-:W-:Y:S01]  /*2ab0*/  @!P0 IMAD.IADD R51, R51, 0x1, -R2 ;  /* 0x0000000133338824 */ /* 0x000fe200078e0a02 */
[----:B------:R-:W-:Y:S01]  /*2ac0*/  ISETP.GT.U32.AND P4, PT, R2, R49, PT ;  /* 0x000000310200720c */ /* 0x000fe20003f84070 */
[----:B------:R-:W-:Y:S01]  /*2ad0*/  VIADD R52, R56, 0x4c ;  /* 0x0000004c38347836 */ /* 0x000fe20000000000 */
[----:B------:R-:W-:Y:S01]  /*2ae0*/  IABS R57, R54 ;  /* 0x0000003600397213 */ /* 0x000fe20000000000 */
[----:B------:R-:W-:Y:S01]  /*2af0*/  IMAD.HI.U32 R14, R5, R50, RZ ;  /* 0x00000032050e7227 */ /* 0x000fe200078e00ff */
[----:B------:R-:W-:-:S02]  /*2b00*/  ISETP.GT.U32.AND P0, PT, R2, R51, PT ;  /* 0x000000330200720c */ /* 0x000fc40003f04070 */
[----:B------:R-:W-:Y:S01]  /*2b10*/  IABS R55, R52 ;  /* 0x0000003400377213 */ /* 0x000fe20000000000 */
[----:B------:R-:W-:Y:S02]  /*2b20*/  @!P2 IMAD.IADD R53, R53, 0x1, -R2 ;  /* 0x000000013535a824 */ /* 0x000fe400078e0a02 */
[----:B------:R-:W-:Y:S02]  /*2b30*/  IMAD.MOV R45, RZ, RZ, -R14 ;  /* 0x000000ffff2d7224 */ /* 0x000fe400078e0a0e */
[----:B------:R-:W-:Y:S01]  /*2b40*/  @!P6 IMAD.MOV R47, RZ, RZ, -R47 ;  /* 0x000000ffff2fe224 */ /* 0x000fe200078e0a2f */
[C---:B------:R-:W-:Y:S01]  /*2b50*/  ISETP.GT.U32.AND P2, PT, R2.reuse, R53, PT ;  /* 0x000000350200720c */ /* 0x040fe20003f44070 */
[----:B------:R-:W-:Y:S01]  /*2b60*/  IMAD R45, R2, R45, R50 ;  /* 0x0000002d022d7224 */ /* 0x000fe200078e0232 */
[----:B------:R-:W-:Y:S01]  /*2b70*/  ISETP.GE.AND P6, PT, R48, RZ, PT ;  /* 0x000000ff3000720c */ /* 0x000fe20003fc6270 */
[----:B------:R-:W-:-:S04]  /*2b80*/  IMAD.HI.U32 R48, R5, R57, RZ ;  /* 0x0000003905307227 */ /* 0x000fc800078e00ff */
[----:B------:R-:W-:Y:S01]  /*2b90*/  @!P0 IMAD.IADD R51, R51, 0x1, -R2 ;  /* 0x0000000133338824 */ /* 0x000fe200078e0a02 */
[----:B------:R-:W-:Y:S01]  /*2ba0*/  ISETP.GT.U32.AND P0, PT, R2, R45, PT ;  /* 0x0000002d0200720c */ /* 0x000fe20003f04070 */
[----:B------:R-:W-:Y:S02]  /*2bb0*/  IMAD.MOV R48, RZ, RZ, -R48 ;  /* 0x000000ffff307224 */ /* 0x000fe400078e0a30 */
[----:B------:R-:W-:Y:S02]  /*2bc0*/  @!P4 IMAD.IADD R49, R49, 0x1, -R2 ;  /* 0x000000013131c824 */ /* 0x000fe400078e0a02 */
[----:B------:R-:W-:-:S03]  /*2bd0*/  IMAD.HI.U32 R14, R5, R55, RZ ;  /* 0x00000037050e7227 */ /* 0x000fc600078e00ff */
[C---:B------:R-:W-:Y:S01]  /*2be0*/  ISETP.GT.U32.AND P4, PT, R2.reuse, R49, PT ;  /* 0x000000310200720c */ /* 0x040fe20003f84070 */
[C---:B------:R-:W-:Y:S02]  /*2bf0*/  IMAD R57, R2.reuse, R48, R57 ;  /* 0x0000003002397224 */ /* 0x040fe400078e0239 */
[----:B------:R-:W-:Y:S02]  /*2c00*/  @!P2 IMAD.IADD R53, R53, 0x1, -R2 ;  /* 0x000000013535a824 */ /* 0x000fe400078e0a02 */
[----:B------:R-:W-:Y:S02]  /*2c10*/  IMAD.MOV R14, RZ, RZ, -R14 ;  /* 0x000000ffff0e7224 */ /* 0x000fe400078e0a0e */
[----:B------:R-:W-:Y:S01]  /*2c20*/  @!P3 IMAD.MOV R53, RZ, RZ, -R53 ;  /* 0x000000ffff35b224 */ /* 0x000fe200078e0a35 */
[C---:B------:R-:W-:Y:S01]  /*2c30*/  ISETP.GT.U32.AND P3, PT, R2.reuse, R57, PT ;  /* 0x000000390200720c */ /* 0x040fe20003f64070 */
[----:B------:R-:W-:Y:S02]  /*2c40*/  IMAD R55, R2, R14, R55 ;  /* 0x0000000e02377224 */ /* 0x000fe400078e0237 */
[----:B------:R-:W-:-:S02]  /*2c50*/  VIADD R14, R56, 0x44 ;  /* 0x00000044380e7836 */ /* 0x000fc40000000000 */
[--C-:B------:R-:W-:Y:S02]  /*2c60*/  @!P0 IMAD.IADD R45, R45, 0x1, -R2.reuse ;  /* 0x000000012d2d8824 */ /* 0x100fe400078e0a02 */
[----:B------:R-:W-:Y:S01]  /*2c70*/  VIADD R58, R56, 0x40 ;  /* 0x00000040383a7836 */ /* 0x000fe20000000000 */
[----:B------:R-:W-:Y:S01]  /*2c80*/  IABS R59, R14 ;  /* 0x0000000e003b7213 */ /* 0x000fe20000000000 */
[----:B------:R-:W-:Y:S01]  /*2c90*/  @!P5 IMAD.MOV R51, RZ, RZ, -R51 ;  /* 0x000000ffff33d224 */ /* 0x000fe200078e0a33 */
[----:B------:R-:W-:Y:S01]  /*2ca0*/  ISETP.GT.U32.AND P5, PT, R2, R55, PT ;  /* 0x000000370200720c */ /* 0x000fe20003fa4070 */
[----:B------:R-:W-:Y:S01]  /*2cb0*/  VIADD R60, R56, 0x3c ;  /* 0x0000003c383c7836 */ /* 0x000fe20000000000 */
[----:B------:R-:W-:Y:S01]  /*2cc0*/  ISETP.GT.U32.AND P0, PT, R2, R45, PT ;  /* 0x0000002d0200720c */ /* 0x000fe20003f04070 */
[--C-:B------:R-:W-:Y:S01]  /*2cd0*/  @!P4 IMAD.IADD R49, R49, 0x1, -R2.reuse ;  /* 0x000000013131c824 */ /* 0x100fe200078e0a02 */
[----:B------:R-:W-:Y:S01]  /*2ce0*/  IABS R61, R58 ;  /* 0x0000003a003d7213 */ /* 0x000fe20000000000 */
[----:B------:R-:W-:Y:S01]  /*2cf0*/  @!P3 IMAD.IADD R57, R57, 0x1, -R2 ;  /* 0x000000013939b824 */ /* 0x000fe200078e0a02 */
[----:B------:R-:W-:Y:S01]  /*2d00*/  ISETP.GE.AND P4, PT, R52, RZ, PT ;  /* 0x000000ff3400720c */ /* 0x000fe20003f86270 */
[----:B------:R-:W-:Y:S01]  /*2d10*/  VIADD R62, R56, 0x38 ;  /* 0x00000038383e7836 */ /* 0x000fe20000000000 */
[----:B------:R-:W-:Y:S01]  /*2d20*/  ISETP.GE.AND P2, PT, R14, RZ, PT ;  /* 0x000000ff0e00720c */ /* 0x000fe20003f46270 */
[----:B------:R-:W-:Y:S01]  /*2d30*/  IMAD.HI.U32 R14, R5, R59, RZ ;  /* 0x0000003b050e7227 */ /* 0x000fe200078e00ff */
[----:B------:R-:W-:-:S02]  /*2d40*/  IABS R52, R60 ;  /* 0x0000003c00347213 */ /* 0x000fc40000000000 */
[----:B------:R-:W-:Y:S01]  /*2d50*/  ISETP.GT.U32.AND P3, PT, R2, R57, PT ;  /* 0x000000390200720c */ /* 0x000fe20003f64070 */
[----:B------:R-:W-:-:S04]  /*2d60*/  IMAD.HI.U32 R48, R5, R61, RZ ;  /* 0x0000003d05307227 */ /* 0x000fc800078e00ff */
[----:B------:R-:W-:Y:S02]  /*2d70*/  IMAD.MOV R50, RZ, RZ, -R14 ;  /* 0x000000ffff327224 */ /* 0x000fe400078e0a0e */
[----:B------:R-:W-:-:S04]  /*2d80*/  IMAD.HI.U32 R14, R5, R52, RZ ;  /* 0x00000034050e7227 */ /* 0x000fc800078e00ff */
[----:B------:R-:W-:Y:S01]  /*2d90*/  @!P1 IMAD.MOV R49, RZ, RZ, -R49 ;  /* 0x000000ffff319224 */ /* 0x000fe200078e0a31 */
[----:B------:R-:W-:Y:S01]  /*2da0*/  ISETP.GE.AND P1, PT, R54, RZ, PT ;  /* 0x000000ff3600720c */ /* 0x000fe20003f26270 */
[----:B------:R-:W-:Y:S01]  /*2db0*/  IMAD.MOV R48, RZ, RZ, -R48 ;  /* 0x000000ffff307224 */ /* 0x000fe200078e0a30 */
[----:B------:R-:W-:Y:S01]  /*2dc0*/  IABS R54, R62 ;  /* 0x0000003e00367213 */ /* 0x000fe20000000000 */
[--C-:B------:R-:W-:Y:S02]  /*2dd0*/  @!P5 IMAD.IADD R55, R55, 0x1, -R2.reuse ;  /* 0x000000013737d824 */ /* 0x100fe400078e0a02 */
[----:B------:R-:W-:Y:S01]  /*2de0*/  @!P0 IMAD.IADD R45, R45, 0x1, -R2 ;  /* 0x000000012d2d8824 */ /* 0x000fe200078e0a02 */
[----:B------:R-:W-:Y:S01]  /*2df0*/  ISETP.GE.AND P0, PT, R58, RZ, PT ;  /* 0x000000ff3a00720c */ /* 0x000fe20003f06270 */
[----:B------:R-:W-:Y:S01]  /*2e00*/  IMAD.MOV R63, RZ, RZ, -R14 ;  /* 0x000000ffff3f7224 */ /* 0x000fe200078e0a0e */
[C---:B------:R-:W-:Y:S01]  /*2e10*/  ISETP.GT.U32.AND P5, PT, R2.reuse, R55, PT ;  /* 0x000000370200720c */ /* 0x040fe20003fa4070 */
[----:B------:R-:W-:-:S02]  /*2e20*/  IMAD R61, R2, R48, R61 ;  /* 0x00000030023d7224 */ /* 0x000fc400078e023d */
[----:B------:R-:W-:Y:S02]  /*2e30*/  IMAD.MOV.U32 R48, RZ, RZ, R45 ;  /* 0x000000ffff307224 */ /* 0x000fe400078e002d */
[C---:B------:R-:W-:Y:S02]  /*2e40*/  IMAD R59, R2.reuse, R50, R59 ;  /* 0x00000032023b7224 */ /* 0x040fe400078e023b */
[----:B------:R-:W-:Y:S02]  /*2e50*/  IMAD R45, R2, R63, R52 ;  /* 0x0000003f022d7224 */ /* 0x000fe400078e0234 */
[----:B------:R-:W-:-:S04]  /*2e60*/  IMAD.HI.U32 R50, R5, R54, RZ ;  /* 0x0000003605327227 */ /* 0x000fc800078e00ff */
[----:B------:R-:W-:Y:S01]  /*2e70*/  @!P3 IMAD.IADD R57, R57, 0x1, -R2 ;  /* 0x000000013939b824 */ /* 0x000fe200078e0a02 */
[C---:B------:R-:W-:Y:S01]  /*2e80*/  ISETP.GT.U32.AND P3, PT, R2.reuse, R45, PT ;  /* 0x0000002d0200720c */ /* 0x040fe20003f64070 */
[----:B------:R-:W-:Y:S02]  /*2e90*/  IMAD.MOV R65, RZ, RZ, -R50 ;  /* 0x000000ffff417224 */ /* 0x000fe400078e0a32 */
[----:B------:R-:W-:Y:S01]  /*2ea0*/  @!P5 IMAD.IADD R55, R55, 0x1, -R2 ;  /* 0x000000013737d824 */ /* 0x000fe200078e0a02 */
[C---:B------:R-:W-:Y:S01]  /*2eb0*/  ISETP.GT.U32.AND P5, PT, R2.reuse, R59, PT ;  /* 0x0000003b0200720c */ /* 0x040fe20003fa4070 */
[----:B------:R-:W-:Y:S02]  /*2ec0*/  IMAD R63, R2, R65, R54 ;  /* 0x00000041023f7224 */ /* 0x000fe400078e0236 */
[C---:B------:R-:W-:Y:S02]  /*2ed0*/  VIADD R54, R56.reuse, 0x34 ;  /* 0x0000003438367836 */ /* 0x040fe40000000000 */
[----:B------:R-:W-:-:S02]  /*2ee0*/  VIADD R58, R56, 0x30 ;  /* 0x00000030383a7836 */ /* 0x000fc40000000000 */
[----:B------:R-:W-:Y:S01]  /*2ef0*/  @!P4 IMAD.MOV R55, RZ, RZ, -R55 ;  /* 0x000000ffff37c224 */ /* 0x000fe200078e0a37 */
[----:B------:R-:W-:Y:S01]  /*2f00*/  IABS R65, R54 ;  /* 0x0000003600417213 */ /* 0x000fe20000000000 */
[----:B------:R-:W-:Y:S01]  /*2f10*/  @!P1 IMAD.MOV R57, RZ, RZ, -R57 ;  /* 0x000000ffff399224 */ /* 0x000fe200078e0a39 */
[----:B------:R-:W-:Y:S01]  /*2f20*/  ISETP.GE.AND P4, PT, R60, RZ, PT ;  /* 0x000000ff3c00720c */ /* 0x000fe20003f86270 */
[----:B------:R-:W-:Y:S01]  /*2f30*/  @!P3 IMAD.IADD R45, R45, 0x1, -R2 ;  /* 0x000000012d2db824 */ /* 0x000fe200078e0a02 */
[----:B------:R-:W-:Y:S01]  /*2f40*/  IABS R67, R58 ;  /* 0x0000003a00437213 */ /* 0x000fe20000000000 */
[----:B------:R-:W-:Y:S01]  /*2f50*/  VIADD R60, R56, 0x2c ;  /* 0x0000002c383c7836 */ /* 0x000fe20000000000 */
[C---:B------:R-:W-:Y:S01]  /*2f60*/  ISETP.GT.U32.AND P1, PT, R2.reuse, R63, PT ;  /* 0x0000003f0200720c */ /* 0x040fe20003f24070 */
[C---:B------:R-:W-:Y:S01]  /*2f70*/  IMAD.HI.U32 R14, R5.reuse, R65, RZ ;  /* 0x00000041050e7227 */ /* 0x040fe200078e00ff */
[----:B------:R-:W-:Y:S02]  /*2f80*/  ISETP.GT.U32.AND P3, PT, R2, R45, PT ;  /* 0x0000002d0200720c */ /* 0x000fe40003f64070 */
[----:B------:R-:W-:Y:S01]  /*2f90*/  IABS R69, R60 ;  /* 0x0000003c00457213 */ /* 0x000fe20000000000 */
[----:B------:R-:W-:-:S04]  /*2fa0*/  IMAD.HI.U32 R50, R5, R67, RZ ;  /* 0x0000004305327227 */ /* 0x000fc800078e00ff */
[----:B------:R-:W-:Y:S02]  /*2fb0*/  IMAD.MOV R14, RZ, RZ, -R14 ;  /* 0x000000ffff0e7224 */ /* 0x000fe400078e0a0e */
[----:B------:R-:W-:Y:S01]  /*2fc0*/  @!P6 IMAD.MOV R48, RZ, RZ, -R48 ;  /* 0x000000ffff30e224 */ /* 0x000fe200078e0a30 */
[C---:B------:R-:W-:Y:S01]  /*2fd0*/  ISETP.GT.U32.AND P6, PT, R2.reuse, R61, PT ;  /* 0x0000003d0200720c */ /* 0x040fe20003fc4070 */
[----:B------:R-:W-:Y:S02]  /*2fe0*/  IMAD.MOV R50, RZ, RZ, -R50 ;  /* 0x000000ffff327224 */ /* 0x000fe400078e0a32 */
[----:B------:R-:W-:Y:S02]  /*2ff0*/  IMAD R65, R2, R14, R65 ;  /* 0x0000000e02417224 */ /* 0x000fe400078e0241 */
[----:B------:R-:W-:-:S04]  /*3000*/  IMAD.HI.U32 R52, R5, R69, RZ ;  /* 0x0000004505347227 */ /* 0x000fc800078e00ff */
[--C-:B------:R-:W-:Y:S02]  /*3010*/  @!P5 IMAD.IADD R59, R59, 0x1, -R2.reuse ;  /* 0x000000013b3bd824 */ /* 0x100fe400078e0a02 */
[C---:B------:R-:W-:Y:S02]  /*3020*/  IMAD R67, R2.reuse, R50, R67 ;  /* 0x0000003202437224 */ /* 0x040fe400078e0243 */
[----:B------:R-:W-:Y:S01]  /*3030*/  @!P1 IMAD.IADD R63, R63, 0x1, -R2 ;  /* 0x000000013f3f9824 */ /* 0x000fe200078e0a02 */
[C---:B------:R-:W-:Y:S01]  /*3040*/  ISETP.GT.U32.AND P1, PT, R2.reuse, R65, PT ;  /* 0x000000410200720c */ /* 0x040fe20003f24070 */
[----:B------:R-:W-:Y:S01]  /*3050*/  IMAD.MOV R52, RZ, RZ, -R52 ;  /* 0x000000ffff347224 */ /* 0x000fe200078e0a34 */
[C---:B------:R-:W-:Y:S01]  /*3060*/  ISETP.GT.U32.AND P5, PT, R2.reuse, R59, PT ;  /* 0x0000003b0200720c */ /* 0x040fe20003fa4070 */
[----:B------:R-:W-:Y:S01]  /*3070*/  @!P3 IMAD.IADD R45, R45, 0x1, -R2 ;  /* 0x000000012d2db824 */ /* 0x000fe200078e0a02 */
[C---:B------:R-:W-:Y:S01]  /*3080*/  ISETP.GT.U32.AND P3, PT, R2.reuse, R67, PT ;  /* 0x000000430200720c */ /* 0x040fe20003f64070 */
[----:B------:R-:W-:-:S02]  /*3090*/  IMAD R69, R2, R52, R69 ;  /* 0x0000003402457224 */ /* 0x000fc400078e0245 */
[----:B------:R-:W-:Y:S02]  /*30a0*/  VIADD R52, R56, 0x28 ;  /* 0x0000002838347836 */ /* 0x000fe40000000000 */
[--C-:B------:R-:W-:Y:S02]  /*30b0*/  @!P6 IMAD.IADD R61, R61, 0x1, -R2.reuse ;  /* 0x000000013d3de824 */ /* 0x100fe400078e0a02 */
[----:B------:R-:W-:Y:S01]  /*30c0*/  IMAD.MOV.U32 R50, RZ, RZ, R45 ;  /* 0x000000ffff327224 */ /* 0x000fe200078e002d */
[----:B------:R-:W-:Y:S01]  /*30d0*/  IABS R14, R52 ;  /* 0x00000034000e7213 */ /* 0x000fe20000000000 */
[--C-:B------:R-:W-:Y:S01]  /*30e0*/  @!P1 IMAD.IADD R65, R65, 0x1, -R2.reuse ;  /* 0x0000000141419824 */ /* 0x100fe200078e0a02 */
[----:B------:R-:W-:Y:S01]  /*30f0*/  ISETP.GT.U32.AND P6, PT, R2, R61, PT ;  /* 0x0000003d0200720c */ /* 0x000fe20003fc4070 */
[----:B------:R-:W-:Y:S01]  /*3100*/  @!P5 IMAD.IADD R59, R59, 0x1, -R2 ;  /* 0x000000013b3bd824 */ /* 0x000fe200078e0a02 */
[----:B------:R-:W-:Y:S01]  /*3110*/  ISETP.GE.AND P1, PT, R52, RZ, PT ;  /* 0x000000ff3400720c */ /* 0x000fe20003f26270 */
[----:B------:R-:W-:Y:S01]  /*3120*/  IMAD.MOV.U32 R45, RZ, RZ, R14 ;  /* 0x000000ffff2d7224 */ /* 0x000fe200078e000e */
[----:B------:R-:W-:Y:S01]  /*3130*/  ISETP.GE.AND P5, PT, R62, RZ, PT ;  /* 0x000000ff3e00720c */ /* 0x000fe20003fa6270 */
[----:B------:R-:W-:Y:S01]  /*3140*/  @!P3 IMAD.IADD R67, R67, 0x1, -R2 ;  /* 0x000000014343b824 */ /* 0x000fe200078e0a02 */
[C---:B------:R-:W-:Y:S01]  /*3150*/  ISETP.GT.U32.AND P3, PT, R2.reuse, R65, PT ;  /* 0x000000410200720c */ /* 0x040fe20003f64070 */
[----:B------:R-:W-:Y:S01]  /*3160*/  @!P2 IMAD.MOV R59, RZ, RZ, -R59 ;  /* 0x000000ffff3ba224 */ /* 0x000fe200078e0a3b */
[----:B------:R-:W-:Y:S01]  /*3170*/  ISETP.GT.U32.AND P2, PT, R2, R63, PT ;  /* 0x0000003f0200720c */ /* 0x000fe20003f44070 */
[----:B------:R-:W-:-:S04]  /*3180*/  IMAD.HI.U32 R14, R5, R45, RZ ;  /* 0x0000002d050e7227 */ /* 0x000fc800078e00ff */
[----:B------:R-:W-:Y:S02]  /*3190*/  IMAD.MOV R52, RZ, RZ, -R14 ;  /* 0x000000ffff347224 */ /* 0x000fe400078e0a0e */
[----:B------:R-:W-:Y:S01]  /*31a0*/  @!P6 IMAD.IADD R61, R61, 0x1, -R2 ;  /* 0x000000013d3de824 */ /* 0x000fe200078e0a02 */
[----:B------:R-:W-:Y:S01]  /*31b0*/  ISETP.GE.AND P6, PT, R54, RZ, PT ;  /* 0x000000ff3600720c */ /* 0x000fe20003fc6270 */
[----:B------:R-:W-:Y:S02]  /*31c0*/  IMAD R45, R2, R52, R45 ;  /* 0x00000034022d7224 */ /* 0x000fe400078e022d */
[----:B------:R-:W-:Y:S02]  /*31d0*/  VIADD R54, R56, 0x24 ;  /* 0x0000002438367836 */ /* 0x000fe40000000000 */
[----:B------:R-:W-:Y:S01]  /*31e0*/  @!P4 IMAD.MOV R50, RZ, RZ, -R50 ;  /* 0x000000ffff32c224 */ /* 0x000fe200078e0a32 */
[C---:B------:R-:W-:Y:S01]  /*31f0*/  ISETP.GT.U32.AND P4, PT, R2.reuse, R69, PT ;  /* 0x000000450200720c */ /* 0x040fe20003f84070 */
[--C-:B------:R-:W-:Y:S01]  /*3200*/  @!P3 IMAD.IADD R65, R65, 0x1, -R2.reuse ;  /* 0x000000014141b824 */ /* 0x100fe200078e0a02 */
[----:B------:R-:W-:Y:S01]  /*3210*/  ISETP.GT.U32.AND P3, PT, R2, R45, PT ;  /* 0x0000002d0200720c */ /* 0x000fe20003f64070 */
[----:B------:R-:W-:Y:S01]  /*3220*/  @!P2 IMAD.IADD R63, R63, 0x1, -R2 ;  /* 0x000000013f3fa824 */ /* 0x000fe200078e0a02 */
[----:B------:R-:W-:Y:S01]  /*3230*/  IABS R71, R54 ;  /* 0x0000003600477213 */ /* 0x000fe20000000000 */
[----:B------:R-:W-:Y:S01]  /*3240*/  VIADD R64, R56, 0x18 ;  /* 0x0000001838407836 */ /* 0x000fe20000000000 */
[----:B------:R-:W-:Y:S01]  /*3250*/  ISETP.GE.AND P2, PT, R60, RZ, PT ;  /* 0x000000ff3c00720c */ /* 0x000fe20003f46270 */
[----:B------:R-:W-:Y:S01]  /*3260*/  @!P5 IMAD.MOV R63, RZ, RZ, -R63 ;  /* 0x000000ffff3fd224 */ /* 0x000fe200078e0a3f */
[----:B------:R-:W-:Y:S01]  /*3270*/  ISETP.GT.U32.AND P5, PT, R2, R67, PT ;  /* 0x000000430200720c */ /* 0x000fe20003fa4070 */
[----:B------:R-:W-:Y:S01]  /*3280*/  IMAD.HI.U32 R14, R5, R71, RZ ;  /* 0x00000047050e7227 */ /* 0x000fe200078e00ff */
[----:B------:R-:W-:-:S03]  /*3290*/  IABS R77, R64 ;  /* 0x00000040004d7213 */ /* 0x000fc60000000000 */
[----:B------:R-:W-:Y:S02]  /*32a0*/  VIADD R60, R56, 0x20 ;  /* 0x00000020383c7836 */ /* 0x000fe40000000000 */
[----:B------:R-:W-:Y:S02]  /*32b0*/  IMAD.MOV R14, RZ, RZ, -R14 ;  /* 0x000000ffff0e7224 */ /* 0x000fe400078e0a0e */
[--C-:B------:R-:W-:Y:S01]  /*32c0*/  @!P4 IMAD.IADD R69, R69, 0x1, -R2.reuse ;  /* 0x000000014545c824 */ /* 0x100fe200078e0a02 */
[----:B------:R-:W-:Y:S01]  /*32d0*/  IABS R73, R60 ;  /* 0x0000003c00497213 */ /* 0x000fe20000000000 */
[--C-:B------:R-:W-:Y:S02]  /*32e0*/  @!P3 IMAD.IADD R45, R45, 0x1, -R2.reuse ;  /* 0x000000012d2db824 */ /* 0x100fe400078e0a02 */
[C---:B------:R-:W-:Y:S01]  /*32f0*/  IMAD R71, R2.reuse, R14, R71 ;  /* 0x0000000e02477224 */ /* 0x040fe200078e0247 */
[C---:B------:R-:W-:Y:S01]  /*3300*/  ISETP.GT.U32.AND P4, PT, R2.reuse, R69, PT ;  /* 0x000000450200720c */ /* 0x040fe20003f84070 */
[----:B------:R-:W-:Y:S01]  /*3310*/  @!P5 IMAD.IADD R67, R67, 0x1, -R2 ;  /* 0x000000014343d824 */ /* 0x000fe200078e0a02 */
[C---:B------:R-:W-:Y:S01]  /*3320*/  ISETP.GT.U32.AND P3, PT, R2.reuse, R45, PT ;  /* 0x0000002d0200720c */ /* 0x040fe20003f64070 */
[----:B------:R-:W-:Y:S01]  /*3330*/  IMAD.HI.U32 R14, R5, R73, RZ ;  /* 0x00000049050e7227 */ /* 0x000fe200078e00ff */
[----:B------:R-:W-:-:S03]  /*3340*/  ISETP.GT.U32.AND P5, PT, R2, R71, PT ;  /* 0x000000470200720c */ /* 0x000fc60003fa4070 */
[----:B------:R-:W-:Y:S02]  /*3350*/  IMAD.MOV R14, RZ, RZ, -R14 ;  /* 0x000000ffff0e7224 */ /* 0x000fe400078e0a0e */
[----:B------:R-:W-:Y:S02]  /*3360*/  VIADD R66, R56, 0x14 ;  /* 0x0000001438427836 */ /* 0x000fe40000000000 */
[----:B------:R-:W-:Y:S02]  /*3370*/  IMAD R73, R2, R14, R73 ;  /* 0x0000000e02497224 */ /* 0x000fe400078e0249 */
[----:B------:R-:W-:Y:S01]  /*3380*/  VIADD R62, R56, 0x1c ;  /* 0x0000001c383e7836 */ /* 0x000fe20000000000 */
[----:B------:R-:W-:Y:S01]  /*3390*/  IABS R79, R66 ;  /* 0x00000042004f7213 */ /* 0x000fe20000000000 */
[--C-:B------:R-:W-:Y:S01]  /*33a0*/  @!P4 IMAD.IADD R69, R69, 0x1, -R2.reuse ;  /* 0x000000014545c824 */ /* 0x100fe200078e0a02 */
[----:B------:R-:W-:Y:S01]  /*33b0*/  ISETP.GE.AND P4, PT, R54, RZ, PT ;  /* 0x000000ff3600720c */ /* 0x000fe20003f86270 */
[----:B------:R-:W-:Y:S01]  /*33c0*/  @!P3 IMAD.IADD R45, R45, 0x1, -R2 ;  /* 0x000000012d2db824 */ /* 0x000fe200078e0a02 */
[----:B------:R-:W-:Y:S01]  /*33d0*/  ISETP.GT.U32.AND P3, PT, R2, R73, PT ;  /* 0x000000490200720c */ /* 0x000fe20003f64070 */
[----:B------:R-:W-:Y:S01]  /*33e0*/  IMAD.HI.U32 R54, R5, R77, RZ ;  /* 0x0000004d05367227 */ /* 0x000fe200078e00ff */
[----:B------:R-:W-:-:S03]  /*33f0*/  IABS R75, R62 ;  /* 0x0000003e004b7213 */ /* 0x000fc60000000000 */
[----:B------:R-:W-:Y:S02]  /*3400*/  @!P5 IMAD.IADD R71, R71, 0x1, -R2 ;  /* 0x000000014747d824 */ /* 0x000fe400078e0a02 */
[----:B------:R-:W-:Y:S02]  /*3410*/  IMAD.MOV R54, RZ, RZ, -R54 ;  /* 0x000000ffff367224 */ /* 0x000fe400078e0a36 */
[----:B------:R-:W-:Y:S01]  /*3420*/  VIADD R68, R56, 0x10 ;  /* 0x0000001038447836 */ /* 0x000fe20000000000 */
[----:B------:R-:W-:Y:S01]  /*3430*/  ISETP.GT.U32.AND P5, PT, R2, R71, PT ;  /* 0x000000470200720c */ /* 0x000fe20003fa4070 */
[----:B------:R-:W-:-:S03]  /*3440*/  IMAD.HI.U32 R14, R5, R79, RZ ;  /* 0x0000004f050e7227 */ /* 0x000fc600078e00ff */
[----:B------:R-:W-:Y:S01]  /*3450*/  IABS R81, R68 ;  /* 0x0000004400517213 */ /* 0x000fe20000000000 */
[----:B------:R-:W-:-:S04]  /*3460*/  IMAD.HI.U32 R52, R5, R75, RZ ;  /* 0x0000004b05347227 */ /* 0x000fc800078e00ff */
[C---:B------:R-:W-:Y:S02]  /*3470*/  IMAD R77, R2.reuse, R54, R77 ;  /* 0x00000036024d7224 */ /* 0x040fe400078e024d */
[----:B------:R-:W-:Y:S02]  /*3480*/  IMAD.MOV R14, RZ, RZ, -R14 ;  /* 0x000000ffff0e7224 */ /* 0x000fe400078e0a0e */
[----:B------:R-:W-:Y:S02]  /*3490*/  IMAD.MOV R52, RZ, RZ, -R52 ;  /* 0x000000ffff347224 */ /* 0x000fe400078e0a34 */
[----:B------:R-:W-:Y:S01]  /*34a0*/  @!P3 IMAD.IADD R73, R73, 0x1, -R2 ;  /* 0x000000014949b824 */ /* 0x000fe200078e0a02 */
[C---:B------:R-:W-:Y:S01]  /*34b0*/  ISETP.GT.U32.AND P3, PT, R2.reuse, R77, PT ;  /* 0x0000004d0200720c */ /* 0x040fe20003f64070 */
[C---:B------:R-:W-:Y:S02]  /*34c0*/  IMAD R79, R2.reuse, R14, R79 ;  /* 0x0000000e024f7224 */ /* 0x040fe400078e024f */
[----:B------:R-:W-:-:S02]  /*34d0*/  IMAD R75, R2, R52, R75 ;  /* 0x00000034024b7224 */ /* 0x000fc400078e024b */
[----:B------:R-:W-:-:S04]  /*34e0*/  IMAD.HI.U32 R14, R5, R81, RZ ;  /* 0x00000051050e7227 */ /* 0x000fc800078e00ff */
[----:B------:R-:W-:Y:S01]  /*34f0*/  @!P5 IMAD.IADD R71, R71, 0x1, -R2 ;  /* 0x000000014747d824 */ /* 0x000fe200078e0a02 */
[----:B------:R-:W-:Y:S01]  /*3500*/  ISETP.GT.U32.AND P5, PT, R2, R75, PT ;  /* 0x0000004b0200720c */ /* 0x000fe20003fa4070 */
[----:B------:R-:W-:Y:S02]  /*3510*/  IMAD.MOV R14, RZ, RZ, -R14 ;  /* 0x000000ffff0e7224 */ /* 0x000fe400078e0a0e */
[----:B------:R-:W-:Y:S02]  /*3520*/  VIADD R72, R56, 0x8 ;  /* 0x0000000838487836 */ /* 0x000fe40000000000 */
[----:B------:R-:W-:Y:S02]  /*3530*/  IMAD R81, R2, R14, R81 ;  /* 0x0000000e02517224 */ /* 0x000fe400078e0251 */
[----:B------:R-:W-:Y:S01]  /*3540*/  @!P0 IMAD.MOV R61, RZ, RZ, -R61 ;  /* 0x000000ffff3d8224 */ /* 0x000fe200078e0a3d */
[----:B------:R-:W-:Y:S01]  /*3550*/  IABS R85, R72 ;  /* 0x0000004800557213 */ /* 0x000fe20000000000 */
[----:B------:R-:W-:Y:S01]  /*3560*/  @!P3 IMAD.IADD R77, R77, 0x1, -R2 ;  /* 0x000000014d4db824 */ /* 0x000fe200078e0a02 */
[----:B------:R-:W-:Y:S01]  /*3570*/  ISETP.GE.AND P0, PT, R58, RZ, PT ;  /* 0x000000ff3a00720c */ /* 0x000fe20003f06270 */
[----:B------:R-:W-:Y:S01]  /*3580*/  VIADD R70, R56, 0xc ;  /* 0x0000000c38467836 */ /* 0x000fe20000000000 */
[----:B------:R-:W-:Y:S01]  /*3590*/  ISETP.GT.U32.AND P3, PT, R2, R81, PT ;  /* 0x000000510200720c */ /* 0x000fe20003f64070 */
[----:B------:R-:W-:Y:S01]  /*35a0*/  VIADD R74, R56, 0x4 ;  /* 0x00000004384a7836 */ /* 0x000fe20000000000 */
[----:B------:R-:W-:Y:S01]  /*35b0*/  IABS R58, R56 ;  /* 0x00000038003a7213 */ /* 0x000fe20000000000 */
[----:B------:R-:W-:Y:S01]  /*35c0*/  IMAD.HI.U32 R52, R5, R85, RZ ;  /* 0x0000005505347227 */ /* 0x000fe200078e00ff */
[----:B------:R-:W-:-:S02]  /*35d0*/  IABS R83, R70 ;  /* 0x0000004600537213 */ /* 0x000fc40000000000 */
[----:B------:R-:W-:Y:S01]  /*35e0*/  IABS R87, R74 ;  /* 0x0000004a00577213 */ /* 0x000fe20000000000 */
[----:B------:R-:W-:Y:S01]  /*35f0*/  @!P5 IMAD.IADD R75, R75, 0x1, -R2 ;  /* 0x000000014b4bd824 */ /* 0x000fe200078e0a02 */
[C---:B------:R-:W-:Y:S01]  /*3600*/  ISETP.GT.U32.AND P5, PT, R2.reuse, R79, PT ;  /* 0x0000004f0200720c */ /* 0x040fe20003fa4070 */
[----:B------:R-:W-:Y:S02]  /*3610*/  IMAD.MOV R52, RZ, RZ, -R52 ;  /* 0x000000ffff347224 */ /* 0x000fe400078e0a34 */
[----:B------:R-:W-:Y:S01]  /*3620*/  @!P0 IMAD.MOV R67, RZ, RZ, -R67 ;  /* 0x000000ffff438224 */ /* 0x000fe200078e0a43 */
[C---:B------:R-:W-:Y:S01]  /*3630*/  ISETP.GT.U32.AND P0, PT, R2.reuse, R75, PT ;  /* 0x0000004b0200720c */ /* 0x040fe20003f04070 */
[C---:B------:R-:W-:Y:S02]  /*3640*/  IMAD R85, R2.reuse, R52, R85 ;  /* 0x0000003402557224 */ /* 0x040fe400078e0255 */
[----:B------:R-:W-:Y:S01]  /*3650*/  @!P3 IMAD.IADD R81, R81, 0x1, -R2 ;  /* 0x000000015151b824 */ /* 0x000fe200078e0a02 */
[----:B------:R-:W-:Y:S01]  /*3660*/  ISETP.GT.U32.AND P3, PT, R2, R73, PT ;  /* 0x000000490200720c */ /* 0x000fe20003f64070 */
[----:B------:R-:W-:-:S02]  /*3670*/  IMAD.MOV.U32 R52, RZ, RZ, R45 ;  /* 0x000000ffff347224 */ /* 0x000fc400078e002d */
[----:B------:R-:W-:-:S04]  /*3680*/  IMAD.HI.U32 R14, R5, R83, RZ ;  /* 0x00000053050e7227 */ /* 0x000fc800078e00ff */
[----:B------:R-:W-:-:S04]  /*3690*/  IMAD.HI.U32 R54, R5, R87, RZ ;  /* 0x0000005705367227 */ /* 0x000fc800078e00ff */
[----:B------:R-:W-:-:S04]  /*36a0*/  IMAD.HI.U32 R5, R5, R58, RZ ;  /* 0x0000003a05057227 */ /* 0x000fc800078e00ff */
[----:B------:R-:W-:Y:S01]  /*36b0*/  @!P1 IMAD.MOV R52, RZ, RZ, -R52 ;  /* 0x000000ffff349224 */ /* 0x000fe200078e0a34 */
[----:B------:R-:W-:Y:S01]  /*36c0*/  ISETP.GT.U32.AND P1, PT, R2, R81, PT ;  /* 0x000000510200720c */ /* 0x000fe20003f24070 */
[----:B------:R-:W-:Y:S02]  /*36d0*/  IMAD.MOV R14, RZ, RZ, -R14 ;  /* 0x000000ffff0e7224 */ /* 0x000fe400078e0a0e */
[----:B------:R-:W-:Y:S01]  /*36e0*/  @!P5 IMAD.IADD R79, R79, 0x1, -R2 ;  /* 0x000000014f4fd824 */ /* 0x000fe200078e0a02 */
[----:B------:R-:W-:Y:S01]  /*36f0*/  ISETP.GE.AND P5, PT, R60, RZ, PT ;  /* 0x000000ff3c00720c */ /* 0x000fe20003fa6270 */
[----:B------:R-:W-:Y:S02]  /*3700*/  IMAD.MOV R5, RZ, RZ, -R5 ;  /* 0x000000ffff057224 */ /* 0x000fe400078e0a05 */
[----:B------:R-:W-:Y:S01]  /*3710*/  IMAD R83, R2, R14, R83 ;  /* 0x0000000e02537224 */ /* 0x000fe200078e0253 */
[----:B------:R-:W-:Y:S01]  /*3720*/  LOP3.LUT R14, R0, 0x40, RZ, 0xc0, !PT ;  /* 0x00000040000e7812 */ /* 0x000fe200078ec0ff */
[----:B------:R-:W-:Y:S01]  /*3730*/  @!P6 IMAD.MOV R65, RZ, RZ, -R65 ;  /* 0x000000ffff41e224 */ /* 0x000fe200078e0a41 */
[C---:B------:R-:W-:Y:S01]  /*3740*/  ISETP.GT.U32.AND P6, PT, R2.reuse, R79, PT ;  /* 0x0000004f0200720c */ /* 0x040fe20003fc4070 */
[C---:B------:R-:W-:Y:S01]  /*3750*/  IMAD R45, R2.reuse, R5, R58 ;  /* 0x00000005022d7224 */ /* 0x040fe200078e023a */
[----:B------:R-:W-:Y:S01]  /*3760*/  SHF.R.S32.HI R5, RZ, 0x1f, R196 ;  /* 0x0000001fff057819 */ /* 0x000fe200000114c4 */
[----:B------:R-:W-:Y:S01]  /*3770*/  @!P4 IMAD.MOV R71, RZ, RZ, -R71 ;  /* 0x000000ffff47c224 */ /* 0x000fe200078e0a47 */
[C---:B------:R-:W-:Y:S01]  /*3780*/  ISETP.GT.U32.AND P4, PT, R2.reuse, R83, PT ;  /* 0x000000530200720c */ /* 0x040fe20003f84070 */
[--C-:B------:R-:W-:Y:S01]  /*3790*/  @!P3 IMAD.IADD R73, R73, 0x1, -R2.reuse ;  /* 0x000000014949b824 */ /* 0x100fe200078e0a02 */
[C---:B------:R-:W-:Y:S01]  /*37a0*/  ISETP.GT.U32.AND P3, PT, R2.reuse, R45, PT ;  /* 0x0000002d0200720c */ /* 0x040fe20003f64070 */
[----:B------:R-:W-:Y:S01]  /*37b0*/  @!P0 IMAD.IADD R75, R75, 0x1, -R2 ;  /* 0x000000014b4b8824 */ /* 0x000fe200078e0a02 */
[----:B------:R-:W-:Y:S01]  /*37c0*/  ISETP.GT.U32.AND P0, PT, R2, R85, PT ;  /* 0x000000550200720c */ /* 0x000fe20003f04070 */
[----:B------:R-:W-:Y:S01]  /*37d0*/  IMAD.MOV R54, RZ, RZ, -R54 ;  /* 0x000000ffff367224 */ /* 0x000fe200078e0a36 */
[----:B------:R-:W-:Y:S01]  /*37e0*/  LEA.HI R196, R5, R196, RZ, 0x5 ;  /* 0x000000c405c47211 */ /* 0x000fe200078f28ff */
[----:B------:R-:W-:Y:S01]  /*37f0*/  @!P1 IMAD.IADD R81, R81, 0x1, -R2 ;  /* 0x0000000151519824 */ /* 0x000fe200078e0a02 */
[----:B------:R-:W-:Y:S01]  /*3800*/  ISETP.GE.AND P1, PT, R62, RZ, PT ;  /* 0x000000ff3e00720c */ /* 0x000fe20003f26270 */
[C---:B------:R-:W-:Y:S01]  /*3810*/  IMAD R87, R2.reuse, R54, R87 ;  /* 0x0000003602577224 */ /* 0x040fe200078e0257 */
[----:B------:R-:W-:Y:S01]  /*3820*/  SHF.R.S32.HI R54, RZ, 0x6, R0 ;  /* 0x00000006ff367819 */ /* 0x000fe20000011400 */
[----:B------:R-:W-:Y:S01]  /*3830*/  @!P2 IMAD.MOV R69, RZ, RZ, -R69 ;  /* 0x000000ffff45a224 */ /* 0x000fe200078e0a45 */
[C---:B------:R-:W-:Y:S01]  /*3840*/  ISETP.GT.U32.AND P2, PT, R2.reuse, R77, PT ;  /* 0x0000004d0200720c */ /* 0x040fe20003f44070 */
[--C-:B------:R-:W-:Y:S01]  /*3850*/  @!P6 IMAD.IADD R79, R79, 0x1, -R2.reuse ;  /* 0x000000014f4fe824 */ /* 0x100fe200078e0a02 */
[----:B------:R-:W-:Y:S01]  /*3860*/  ISETP.GT.U32.AND P6, PT, R2, R87, PT ;  /* 0x000000570200720c */ /* 0x000fe20003fc4070 */
[--C-:B------:R-:W-:Y:S01]  /*3870*/  @!P4 IMAD.IADD R83, R83, 0x1, -R2.reuse ;  /* 0x000000015353c824 */ /* 0x100fe200078e0a02 */
[----:B------:R-:W-:Y:S01]  /*3880*/  ISETP.GE.AND P4, PT, R64, RZ, PT ;  /* 0x000000ff4000720c */ /* 0x000fe20003f86270 */
[--C-:B------:R-:W-:Y:S01]  /*3890*/  @!P3 IMAD.IADD R45, R45, 0x1, -R2.reuse ;  /* 0x000000012d2db824 */ /* 0x100fe200078e0a02 */
[----:B------:R-:W-:Y:S01]  /*38a0*/  SGXT R54, R54, 0x1 ;  /* 0x000000013636781a */ /* 0x000fe20000000200 */
[--C-:B------:R-:W-:Y:S01]  /*38b0*/  @!P0 IMAD.IADD R85, R85, 0x1, -R2.reuse ;  /* 0x0000000155558824 */ /* 0x100fe200078e0a02 */
[C---:B------:R-:W-:Y:S01]  /*38c0*/  ISETP.GT.U32.AND P3, PT, R2.reuse, R83, PT ;  /* 0x000000530200720c */ /* 0x040fe20003f64070 */
[----:B------:R-:W-:Y:S01]  /*38d0*/  @!P5 IMAD.MOV R73, RZ, RZ, -R73 ;  /* 0x000000ffff49d224 */ /* 0x000fe200078e0a49 */
[C---:B------:R-:W-:Y:S01]  /*38e0*/  ISETP.GT.U32.AND P5, PT, R2.reuse, R45, PT ;  /* 0x0000002d0200720c */ /* 0x040fe20003fa4070 */
[----:B------:R-:W-:Y:S01]  /*38f0*/  @!P1 IMAD.MOV R75, RZ, RZ, -R75 ;  /* 0x000000ffff4b9224 */ /* 0x000fe200078e0a4b */
[----:B------:R-:W-:Y:S01]  /*3900*/  ISETP.GT.U32.AND P1, PT, R2, R85, PT ;  /* 0x000000550200720c */ /* 0x000fe20003f24070 */
[--C-:B------:R-:W-:Y:S01]  /*3910*/  @!P2 IMAD.IADD R77, R77, 0x1, -R2.reuse ;  /* 0x000000014d4da824 */ /* 0x100fe200078e0a02 */
[----:B------:R-:W-:Y:S01]  /*3920*/  ISETP.GE.AND P0, PT, R66, RZ, PT ;  /* 0x000000ff4200720c */ /* 0x000fe20003f06270 */
[--C-:B------:R-:W-:Y:S01]  /*3930*/  @!P6 IMAD.IADD R87, R87, 0x1, -R2.reuse ;  /* 0x000000015757e824 */ /* 0x100fe200078e0a02 */
[----:B------:R-:W-:Y:S01]  /*3940*/  ISETP.GE.AND P6, PT, R68, RZ, PT ;  /* 0x000000ff4400720c */ /* 0x000fe20003fc6270 */
[----:B------:R-:W-:Y:S01]  /*3950*/  @!P4 IMAD.MOV R77, RZ, RZ, -R77 ;  /* 0x000000ffff4dc224 */ /* 0x000fe200078e0a4d */
[----:B------:R-:W-:Y:S01]  /*3960*/  ISETP.GE.AND P2, PT, R56, RZ, PT ;  /* 0x000000ff3800720c */ /* 0x000fe20003f46270 */
[----:B------:R-:W-:Y:S01]  /*3970*/  IMAD.SHL.U32 R5, R0, 0x2, RZ ;  /* 0x0000000200057824 */ /* 0x000fe200078e00ff */
[----:B------:R-:W-:Y:S01]  /*3980*/  ISETP.GT.U32.AND P4, PT, R2, R87, PT ;  /* 0x000000570200720c */ /* 0x000fe20003f84070 */
[--C-:B------:R-:W-:Y:S01]  /*3990*/  @!P3 IMAD.IADD R83, R83, 0x1, -R2.reuse ;  /* 0x000000015353b824 */ /* 0x100fe200078e0a02 */
[----:B------:R-:W-:Y:S01]  /*39a0*/  ISETP.GE.AND P3, PT, R70, RZ, PT ;  /* 0x000000ff4600720c */ /* 0x000fe20003f66270 */
[--C-:B------:R-:W-:Y:S01]  /*39b0*/  @!P5 IMAD.IADD R45, R45, 0x1, -R2.reuse ;  /* 0x000000012d2dd824 */ /* 0x100fe200078e0a02 */
[----:B------:R-:W-:Y:S01]  /*39c0*/  ISETP.GE.AND P5, PT, R72, RZ, PT ;  /* 0x000000ff4800720c */ /* 0x000fe20003fa6270 */
[----:B------:R-:W-:Y:S01]  /*39d0*/  @!P1 IMAD.IADD R85, R85, 0x1, -R2 ;  /* 0x0000000155559824 */ /* 0x000fe200078e0a02 */
[----:B------:R-:W-:Y:S01]  /*39e0*/  ISETP.GE.AND P1, PT, R74, RZ, PT ;  /* 0x000000ff4a00720c */ /* 0x000fe20003f26270 */
[----:B------:R-:W-:Y:S01]  /*39f0*/  @!P0 IMAD.MOV R79, RZ, RZ, -R79 ;  /* 0x000000ffff4f8224 */ /* 0x000fe200078e0a4f */
[----:B------:R-:W-:Y:S01]  /*3a00*/  LOP3.LUT R5, R5, 0x7e, RZ, 0xc0, !PT ;  /* 0x0000007e05057812 */ /* 0x000fe200078ec0ff */
[----:B------:R-:W-:Y:S01]  /*3a10*/  @!P6 IMAD.MOV R81, RZ, RZ, -R81 ;  /* 0x000000ffff51e224 */ /* 0x000fe200078e0a51 */
[----:B------:R-:W-:Y:S01]  /*3a20*/  SHF.R.S32.HI R196, RZ, 0x5, R196 ;  /* 0x00000005ffc47819 */ /* 0x000fe200000114c4 */
[----:B------:R-:W-:Y:S01]  /*3a30*/  IMAD R4, R4, UR4, RZ ;  /* 0x0000000404047c24 */ /* 0x000fe2000f8e02ff */
[----:B------:R-:W-:Y:S01]  /*3a40*/  ULDC.64 UR4, c[0x0][0x210] ;  /* 0x0000840000047ab9 */ /* 0x000fe20000000a00 */
[----:B------:R-:W-:Y:S01]  /*3a50*/  @!P4 IMAD.IADD R87, R87, 0x1, -R2 ;  /* 0x000000015757c824 */ /* 0x000fe200078e0a02 */
[----:B------:R-:W-:Y:S01]  /*3a60*/  ISETP.NE.AND P4, PT, R153, RZ, PT ;  /* 0x000000ff9900720c */ /* 0x000fe20003f85270 */
[----:B------:R-:W-:Y:S01]  /*3a70*/  IMAD.MOV.U32 R2, RZ, RZ, R45 ;  /* 0x000000ffff027224 */ /* 0x000fe200078e002d */
[----:B------:R-:W-:Y:S01]  /*3a80*/  LOP3.LUT R153, RZ, R153, RZ, 0x33, !PT ;  /* 0x00000099ff997212 */ /* 0x000fe200078e33ff */
[----:B------:R-:W-:Y:S01]  /*3a90*/  IMAD R14, R14, 0x40, R5 ;  /* 0x000000400e0e7824 */ /* 0x000fe200078e0205 */
[----:B------:R-:W-:Y:S01]  /*3aa0*/  LOP3.LUT R5, R5, 0x90, R54, 0x78, !PT ;  /* 0x0000009005057812 */ /* 0x000fe200078e7836 */
[----:B------:R-:W-:Y:S01]  /*3ab0*/  @!P3 IMAD.MOV R83, RZ, RZ, -R83 ;  /* 0x000000ffff53b224 */ /* 0x000fe200078e0a53 */
[----:B------:R-:W0:Y:S01]  /*3ac0*/  LDC R54, c[0x0][0x240] ;  /* 0x00009000ff367b82 */ /* 0x000e220000000800 */
[----:B------:R-:W-:Y:S01]  /*3ad0*/  @!P5 IMAD.MOV R85, RZ, RZ, -R85 ;  /* 0x000000ffff55d224 */ /* 0x000fe200078e0a55 */
[C---:B------:R-:W-:Y:S01]  /*3ae0*/  SEL R45, R153.reuse, R3, !P4 ;  /* 0x00000003992d7207 */ /* 0x040fe20006000000 */
[----:B------:R-:W-:Y:S01]  /*3af0*/  @!P1 IMAD.MOV R87, RZ, RZ, -R87 ;  /* 0x000000ffff579224 */ /* 0x000fe200078e0a57 */
[C---:B------:R-:W-:Y:S01]  /*3b00*/  SEL R6, R153.reuse, R6, !P4 ;  /* 0x0000000699067207 */ /* 0x040fe20006000000 */
[----:B------:R-:W-:Y:S01]  /*3b10*/  @!P2 IMAD.MOV R2, RZ, RZ, -R2 ;  /* 0x000000ffff02a224 */ /* 0x000fe200078e0a02 */
[----:B------:R-:W-:-:S02]  /*3b20*/  SEL R8, R153, R8, !P4 ;  /* 0x0000000899087207 */ /* 0x000fc40006000000 */
[C---:B------:R-:W-:Y:S02]  /*3b30*/  SEL R9, R153.reuse, R9, !P4 ;  /* 0x0000000999097207 */ /* 0x040fe40006000000 */
[C---:B------:R-:W-:Y:S02]  /*3b40*/  SEL R10, R153.reuse, R10, !P4 ;  /* 0x0000000a990a7207 */ /* 0x040fe40006000000 */
[C---:B------:R-:W-:Y:S02]  /*3b50*/  SEL R11, R153.reuse, R11, !P4 ;  /* 0x0000000b990b7207 */ /* 0x040fe40006000000 */
[C---:B------:R-:W-:Y:S02]  /*3b60*/  SEL R12, R153.reuse, R12, !P4 ;  /* 0x0000000c990c7207 */ /* 0x040fe40006000000 */
[C---:B------:R-:W-:Y:S02]  /*3b70*/  SEL R13, R153.reuse, R13, !P4 ;  /* 0x0000000d990d7207 */ /* 0x040fe40006000000 */
[----:B------:R-:W-:-:S02]  /*3b80*/  SEL R15, R153, R15, !P4 ;  /* 0x0000000f990f7207 */ /* 0x000fc40006000000 */
[C---:B------:R-:W-:Y:S02]  /*3b90*/  SEL R16, R153.reuse, R16, !P4 ;  /* 0x0000001099107207 */ /* 0x040fe40006000000 */
[C---:B------:R-:W-:Y:S02]  /*3ba0*/  SEL R17, R153.reuse, R17, !P4 ;  /* 0x0000001199117207 */ /* 0x040fe40006000000 */
[----:B------:R-:W-:Y:S01]  /*3bb0*/  SEL R18, R153, R18, !P4 ;  /* 0x0000001299127207 */ /* 0x000fe20006000000 */
[-C--:B0-----:R-:W-:Y:S01]  /*3bc0*/  IMAD R45, R45, R54.reuse, RZ ;  /* 0x000000362d2d7224 */ /* 0x081fe200078e02ff */
[C---:B------:R-:W-:Y:S01]  /*3bd0*/  SEL R19, R153.reuse, R19, !P4 ;  /* 0x0000001399137207 */ /* 0x040fe20006000000 */
[----:B------:R-:W-:Y:S01]  /*3be0*/  IMAD R6, R6, R54, RZ ;  /* 0x0000003606067224 */ /* 0x000fe200078e02ff */
[C---:B------:R-:W-:Y:S01]  /*3bf0*/  SEL R20, R153.reuse, R20, !P4 ;  /* 0x0000001499147207 */ /* 0x040fe20006000000 */
[-C--:B------:R-:W-:Y:S01]  /*3c00*/  IMAD R197, R8, R54.reuse, RZ ;  /* 0x0000003608c57224 */ /* 0x080fe200078e02ff */
[----:B------:R-:W-:Y:S01]  /*3c10*/  SEL R21, R153, R21, !P4 ;  /* 0x0000001599157207 */ /* 0x000fe20006000000 */
        /* <DEDUP_REMOVED lines=9> */
[----:B------:R-:W-:Y:S01]  /*3cb0*/  SEL R26, R153, R26, !P4 ;  /* 0x0000001a991a7207 */ /* 0x000fe20006000000 */
[-C--:B------:R-:W-:Y:S01]  /*3cc0*/  IMAD R15, R15, R54.reuse, RZ ;  /* 0x000000360f0f7224 */ /* 0x080fe200078e02ff */
[C---:B------:R-:W-:Y:S01]  /*3cd0*/  SEL R27, R153.reuse, R27, !P4 ;  /* 0x0000001b991b7207 */ /* 0x040fe20006000000 */
        /* <DEDUP_REMOVED lines=34> */
[----:B------:R-:W-:Y:S01]  /*3f00*/  IMAD R33, R33, R54, RZ ;  /* 0x0000003621217224 */ /* 0x000fe200078e02ff */
[C---:B------:R-:W-:Y:S01]  /*3f10*/  SEL R46, R153.reuse, R46, !P4 ;  /* 0x0000002e992e7207 */ /* 0x040fe20006000000 */
[-C--:B------:R-:W-:Y:S01]  /*3f20*/  IMAD R34, R34, R54.reuse, RZ ;  /* 0x0000003622227224 */ /* 0x080fe200078e02ff */
[----:B------:R-:W-:Y:S01]  /*3f30*/  SEL R47, R153, R47, !P4 ;  /* 0x0000002f992f7207 */ /* 0x000fe20006000000 */
[-C--:B------:R-:W-:Y:S01]  /*3f40*/  IMAD R35, R35, R54.reuse, RZ ;  /* 0x0000003623237224 */ /* 0x080fe200078e02ff */
[C---:B------:R-:W-:Y:S01]  /*3f50*/  SEL R49, R153.reuse, R49, !P4 ;  /* 0x0000003199317207 */ /* 0x040fe20006000000 */
[-C--:B------:R-:W-:Y:S01]  /*3f60*/  IMAD R36, R36, R54.reuse, RZ ;  /* 0x0000003624247224 */ /* 0x080fe200078e02ff */
[----:B------:R-:W-:Y:S01]  /*3f70*/  SEL R51, R153, R51, !P4 ;  /* 0x0000003399337207 */ /* 0x000fe20006000000 */
[-C--:B------:R-:W-:Y:S01]  /*3f80*/  IMAD R37, R37, R54.reuse, RZ ;  /* 0x0000003625257224 */ /* 0x080fe200078e02ff */
[C---:B------:R-:W-:Y:S01]  /*3f90*/  SEL R53, R153.reuse, R53, !P4 ;  /* 0x0000003599357207 */ /* 0x040fe20006000000 */
[----:B------:R-:W-:Y:S01]  /*3fa0*/  IMAD R38, R38, R54, RZ ;  /* 0x0000003626267224 */ /* 0x000fe200078e02ff */
[----:B------:R-:W-:Y:S01]  /*3fb0*/  SEL R48, R153, R48, !P4 ;  /* 0x0000003099307207 */ /* 0x000fe20006000000 */
[-C--:B------:R-:W-:Y:S01]  /*3fc0*/  IMAD R39, R39, R54.reuse, RZ ;  /* 0x0000003627277224 */ /* 0x080fe200078e02ff */
[C---:B------:R-:W-:Y:S01]  /*3fd0*/  SEL R55, R153.reuse, R55, !P4 ;  /* 0x0000003799377207 */ /* 0x040fe20006000000 */
[-C--:B------:R-:W-:Y:S01]  /*3fe0*/  IMAD R40, R40, R54.reuse, RZ ;  /* 0x0000003628287224 */ /* 0x080fe200078e02ff */
[----:B------:R-:W-:Y:S01]  /*3ff0*/  SEL R57, R153, R57, !P4 ;  /* 0x0000003999397207 */ /* 0x000fe20006000000 */
[-C--:B------:R-:W-:Y:S01]  /*4000*/  IMAD R41, R41, R54.reuse, RZ ;  /* 0x0000003629297224 */ /* 0x080fe200078e02ff */
[C---:B------:R-:W-:Y:S01]  /*4010*/  SEL R59, R153.reuse, R59, !P4 ;  /* 0x0000003b993b7207 */ /* 0x040fe20006000000 */
[-C--:B------:R-:W-:Y:S01]  /*4020*/  IMAD R42, R42, R54.reuse, RZ ;  /* 0x000000362a2a7224 */ /* 0x080fe200078e02ff */
[----:B------:R-:W-:Y:S01]  /*4030*/  SEL R61, R153, R61, !P4 ;  /* 0x0000003d993d7207 */ /* 0x000fe20006000000 */
[----:B------:R-:W-:Y:S01]  /*4040*/  IMAD R43, R43, R54, RZ ;  /* 0x000000362b2b7224 */ /* 0x000fe200078e02ff */
[C---:B------:R-:W-:Y:S01]  /*4050*/  SEL R50, R153.reuse, R50, !P4 ;  /* 0x0000003299327207 */ /* 0x040fe20006000000 */
[-C--:B------:R-:W-:Y:S01]  /*4060*/  IMAD R44, R44, R54.reuse, RZ ;  /* 0x000000362c2c7224 */ /* 0x080fe200078e02ff */
[C---:B------:R-:W-:Y:S01]  /*4070*/  SEL R63, R153.reuse, R63, !P4 ;  /* 0x0000003f993f7207 */ /* 0x040fe20006000000 */
[-C--:B------:R-:W-:Y:S01]  /*4080*/  IMAD R46, R46, R54.reuse, RZ ;  /* 0x000000362e2e7224 */ /* 0x080fe200078e02ff */
[----:B------:R-:W-:Y:S01]  /*4090*/  SEL R65, R153, R65, !P4 ;  /* 0x0000004199417207 */ /* 0x000fe20006000000 */
[-C--:B------:R-:W-:Y:S01]  /*40a0*/  IMAD R47, R47, R54.reuse, RZ ;  /* 0x000000362f2f7224 */ /* 0x080fe200078e02ff */
[----:B------:R-:W-:Y:S01]  /*40b0*/  SEL R67, R153, R67, !P4 ;  /* 0x0000004399437207 */ /* 0x000fe20006000000 */
[-C--:B------:R-:W-:Y:S01]  /*40c0*/  IMAD R49, R49, R54.reuse, RZ ;  /* 0x0000003631317224 */ /* 0x080fe200078e02ff */
[----:B------:R-:W-:Y:S01]  /*40d0*/  SEL R69, R153, R69, !P4 ;  /* 0x0000004599457207 */ /* 0x000fe20006000000 */
[----:B------:R-:W-:Y:S01]  /*40e0*/  IMAD R51, R51, R54, RZ ;  /* 0x0000003633337224 */ /* 0x000fe200078e02ff */
[----:B------:R-:W-:Y:S01]  /*40f0*/  SEL R52, R153, R52, !P4 ;  /* 0x0000003499347207 */ /* 0x000fe20006000000 */
        /* <DEDUP_REMOVED lines=8> */
[-C--:B------:R-:W-:Y:S01]  /*4180*/  IMAD R59, R59, R54.reuse, RZ ;  /* 0x000000363b3b7224 */ /* 0x080fe200078e02ff */
        /* <DEDUP_REMOVED lines=12> */
[----:B------:R-:W0:Y:S01]  /*4250*/  LDC.64 R2, c[0x0][0x218] ;  /* 0x00008600ff027b82 */ /* 0x000e220000000a00 */
[-C--:B------:R-:W-:Y:S01]  /*4260*/  IMAD R52, R52, R54.reuse, RZ ;  /* 0x0000003634347224 */ /* 0x080fe200078e02ff */
[----:B------:R-:W-:Y:S01]  /*4270*/  LEA R8, P0, R4, UR4, 0x1 ;  /* 0x0000000404087c11 */ /* 0x000fe2000f8008ff */
[-C--:B------:R-:W-:Y:S01]  /*4280*/  IMAD R71, R71, R54.reuse, RZ ;  /* 0x0000003647477224 */ /* 0x080fe200078e02ff */
[----:B------:R-:W-:Y:S01]  /*4290*/  UIADD3 UR4, UR12, 0x4000, URZ ;  /* 0x000040000c047890 */ /* 0x000fe2000fffe03f */
[----:B------:R-:W-:-:S02]  /*42a0*/  IMAD R73, R73, R54, RZ ;  /* 0x0000003649497224 */ /* 0x000fc400078e02ff */
[-C--:B------:R-:W-:Y:S01]  /*42b0*/  IMAD R75, R75, R54.reuse, RZ ;  /* 0x000000364b4b7224 */ /* 0x080fe200078e02ff */
[----:B------:R-:W-:Y:S01]  /*42c0*/  USHF.R.U32.HI UR13, URZ, 0x4, UR4 ;  /* 0x000000043f0d7899 */ /* 0x000fe20008011604 */
[-C--:B------:R-:W-:Y:S01]  /*42d0*/  IMAD R77, R77, R54.reuse, RZ ;  /* 0x000000364d4d7224 */ /* 0x080fe200078e02ff */
[----:B------:R-:W-:Y:S01]  /*42e0*/  USGXT.U32 UR4, UR6, 0xe ;  /* 0x0000000e0604789a */ /* 0x000fe20008000000 */
[-C--:B------:R-:W-:Y:S01]  /*42f0*/  IMAD R79, R79, R54.reuse, RZ ;  /* 0x000000364f4f7224 */ /* 0x080fe200078e02ff */
[----:B------:R-:W-:Y:S01]  /*4300*/  USGXT.U32 UR13, UR13, 0xe ;  /* 0x0000000e0d0d789a */ /* 0x000fe20008000000 */
[-C--:B------:R-:W-:Y:S02]  /*4310*/  IMAD R81, R81, R54.reuse, RZ ;  /* 0x0000003651517224 */ /* 0x080fe400078e02ff */
[-C--:B------:R-:W-:Y:S01]  /*4320*/  IMAD R83, R83, R54.reuse, RZ ;  /* 0x0000003653537224 */ /* 0x080fe200078e02ff */
[----:B------:R-:W-:Y:S01]  /*4330*/  UIADD3 UR8, UP0, UR13, 0x80, URZ ;  /* 0x000000800d087890 */ /* 0x000fe2000ff1e03f */
[-C--:B------:R-:W-:Y:S01]  /*4340*/  IMAD R85, R85, R54.reuse, RZ ;  /* 0x0000003655557224 */ /* 0x080fe200078e02ff */
[----:B------:R-:W-:Y:S01]  /*4350*/  UMOV UR6, UR4 ;  /* 0x0000000400067c82 */ /* 0x000fe20008000000 */
[----:B------:R-:W-:-:S02]  /*4360*/  IMAD R87, R87, R54, RZ ;  /* 0x0000003657577224 */ /* 0x000fc400078e02ff */
[----:B------:R-:W-:Y:S01]  /*4370*/  IMAD R153, R153, R54, RZ ;  /* 0x0000003699997224 */ /* 0x000fe200078e02ff */
[CC--:B0-----:R-:W-:Y:S02]  /*4380*/  LEA R56, P2, R45.reuse, R2.reuse, 0x1 ;  /* 0x000000022d387211 */ /* 0x0c1fe400078408ff */
[CC--:B------:R-:W-:Y:S02]  /*4390*/  LEA R54, P3, R6.reuse, R2.reuse, 0x1 ;  /* 0x0000000206367211 */ /* 0x0c0fe400078608ff */
[-C--:B------:R-:W-:Y:S01]  /*43a0*/  LEA.HI.X.SX32 R219, R45, R3.reuse, 0x1, P2 ;  /* 0x000000032ddb7211 */ /* 0x080fe200010f0eff */
[----:B------:R0:W-:Y:S01]  /*43b0*/  STL [R1+0x224], R56 ;  /* 0x0002243801007387 */ /* 0x0001e20000100800 */
[----:B------:R-:W-:Y:S02]  /*43c0*/  LEA.HI.X.SX32 R45, R6, R3, 0x1, P3 ;  /* 0x00000003062d7211 */ /* 0x000fe400018f0eff */
[-C--:B------:R-:W-:Y:S01]  /*43d0*/  LEA R6, P3, R13, R2.reuse, 0x1 ;  /* 0x000000020d067211 */ /* 0x080fe200078608ff */
[----:B------:R1:W-:Y:S01]  /*43e0*/  STL [R1+0x2cc], R54 ;  /* 0x0002cc3601007387 */ /* 0x0003e20000100800 */
[----:B------:R-:W-:-:S02]  /*43f0*/  LEA R220, P4, R197, R2, 0x1 ;  /* 0x00000002c5dc7211 */ /* 0x000fc400078808ff */
[-C--:B------:R-:W-:Y:S02]  /*4400*/  LEA R222, P1, R11, R2.reuse, 0x1 ;  /* 0x000000020bde7211 */ /* 0x080fe400078208ff */
[-C--:B------:R-:W-:Y:S02]  /*4410*/  LEA.HI.X.SX32 R197, R197, R3.reuse, 0x1, P4 ;  /* 0x00000003c5c57211 */ /* 0x080fe400020f0eff */
[-C--:B0-----:R-:W-:Y:S02]  /*4420*/  LEA R56, P5, R9, R2.reuse, 0x1 ;  /* 0x0000000209387211 */ /* 0x081fe400078a08ff */
[-C--:B------:R-:W-:Y:S02]  /*4430*/  LEA R224, P4, R15, R2.reuse, 0x1 ;  /* 0x000000020fe07211 */ /* 0x080fe400078808ff */
[----:B-1----:R-:W-:Y:S01]  /*4440*/  LEA R54, P6, R10, R2, 0x1 ;  /* 0x000000020a367211 */ /* 0x002fe200078c08ff */
[----:B------:R-:W-:Y:S01]  /*4450*/  STL [R1+0x22c], R56 ;  /* 0x00022c3801007387 */ /* 0x000fe20000100800 */
[----:B------:R-:W-:-:S02]  /*4460*/  LEA.HI.X.SX32 R221, R9, R3, 0x1, P5 ;  /* 0x0000000309dd7211 */ /* 0x000fc400028f0eff */
[-C--:B------:R-:W-:Y:S01]  /*4470*/  LEA.HI.X.SX32 R9, R10, R3.reuse, 0x1, P6 ;  /* 0x000000030a097211 */ /* 0x080fe200030f0eff */
[----:B------:R0:W-:Y:S01]  /*4480*/  STL [R1+0x2d0], R54 ;  /* 0x0002d03601007387 */ /* 0x0001e20000100800 */
[-C--:B------:R-:W-:Y:S02]  /*4490*/  LEA.HI.X.SX32 R199, R15, R3.reuse, 0x1, P4 ;  /* 0x000000030fc77211 */ /* 0x080fe400020f0eff */
[-C--:B------:R-:W-:Y:S02]  /*44a0*/  LEA R228, P4, R21, R2.reuse, 0x1 ;  /* 0x0000000215e47211 */ /* 0x080fe400078808ff */
[-C--:B------:R-:W-:Y:S02]  /*44b0*/  LEA.HI.X.SX32 R198, R11, R3.reuse, 0x1, P1 ;  /* 0x000000030bc67211 */ /* 0x080fe400008f0eff */
[----:B------:R-:W-:Y:S02]  /*44c0*/  LEA.HI.X.SX32 R201, R21, R3, 0x1, P4 ;  /* 0x0000000315c97211 */ /* 0x000fe400020f0eff */
[----:B------:R-:W-:-:S02]  /*44d0*/  LEA R232, P4, R27, R2, 0x1 ;  /* 0x000000021be87211 */ /* 0x000fc400078808ff */
[-C--:B0-----:R-:W-:Y:S02]  /*44e0*/  LEA R54, P2, R12, R2.reuse, 0x1 ;  /* 0x000000020c367211 */ /* 0x081fe400078408ff */
[-C--:B------:R-:W-:Y:S02]  /*44f0*/  LEA R226, P1, R18, R2.reuse, 0x1 ;  /* 0x0000000212e27211 */ /* 0x080fe400078208ff */
[-C--:B------:R-:W-:Y:S01]  /*4500*/  LEA.HI.X.SX32 R223, R12, R3.reuse, 0x1, P2 ;  /* 0x000000030cdf7211 */ /* 0x080fe200010f0eff */
[----:B------:R-:W-:Y:S01]  /*4510*/  STL [R1+0x234], R54 ;  /* 0x0002343601007387 */ /* 0x000fe20000100800 */
[----:B------:R-:W-:Y:S02]  /*4520*/  LEA R10, P2, R19, R2, 0x1 ;  /* 0x00000002130a7211 */ /* 0x000fe400078408ff */
[-C--:B------:R-:W-:Y:S01]  /*4530*/  LEA.HI.X.SX32 R203, R27, R3.reuse, 0x1, P4 ;  /* 0x000000031bcb7211 */ /* 0x080fe200020f0eff */
[----:B------:R0:W-:Y:S01]  /*4540*/  STL [R1+0x228], R45 ;  /* 0x0002282d01007387 */ /* 0x0001e20000100800 */
[----:B------:R-:W-:-:S02]  /*4550*/  LEA.HI.X.SX32 R227, R19, R3, 0x1, P2 ;  /* 0x0000000313e37211 */ /* 0x000fc400010f0eff */
[CC--:B------:R-:W-:Y:S01]  /*4560*/  LEA R237, P4, R33.reuse, R2.reuse, 0x1 ;  /* 0x0000000221ed7211 */ /* 0x0c0fe200078808ff */
[----:B------:R1:W-:Y:S01]  /*4570*/  STL [R1+0x2d4], R6 ;  /* 0x0002d40601007387 */ /* 0x0003e20000100800 */
[-C--:B------:R-:W-:Y:S02]  /*4580*/  LEA.HI.X.SX32 R200, R18, R3.reuse, 0x1, P1 ;  /* 0x0000000312c87211 */ /* 0x080fe400008f0eff */
[-C--:B------:R-:W-:Y:S02]  /*4590*/  LEA R230, P1, R24, R2.reuse, 0x1 ;  /* 0x0000000218e67211 */ /* 0x080fe400078208ff */
[----:B------:R-:W-:Y:S02]  /*45a0*/  LEA.HI.X.SX32 R207, R33, R3, 0x1, P4 ;  /* 0x0000000321cf7211 */ /* 0x000fe400020f0eff */
[-C--:B0-----:R-:W-:Y:S02]  /*45b0*/  LEA R45, P5, R16, R2.reuse, 0x1 ;  /* 0x00000002102d7211 */ /* 0x081fe400078a08ff */
[----:B------:R-:W-:-:S02]  /*45c0*/  LEA R241, P4, R39, R2, 0x1 ;  /* 0x0000000227f17211 */ /* 0x000fc400078808ff */
[-C--:B-1----:R-:W-:Y:S01]  /*45d0*/  LEA R6, P6, R17, R2.reuse, 0x1 ;  /* 0x0000000211067211 */ /* 0x082fe200078c08ff */
[----:B------:R-:W-:Y:S01]  /*45e0*/  STL [R1+0x23c], R45 ;  /* 0x00023c2d01007387 */ /* 0x000fe20000100800 */
[-C--:B------:R-:W-:Y:S02]  /*45f0*/  LEA.HI.X.SX32 R225, R16, R3.reuse, 0x1, P5 ;  /* 0x0000000310e17211 */ /* 0x080fe400028f0eff */
[-C--:B------:R-:W-:Y:S01]  /*4600*/  LEA.HI.X.SX32 R202, R24, R3.reuse, 0x1, P1 ;  /* 0x0000000318ca7211 */ /* 0x080fe200008f0eff */
[----:B------:R0:W-:Y:S01]  /*4610*/  STL [R1+0x230], R9 ;  /* 0x0002300901007387 */ /* 0x0001e20000100800 */
[-C--:B------:R-:W-:Y:S02]  /*4620*/  LEA R234, P1, R30, R2.reuse, 0x1 ;  /* 0x000000021eea7211 */ /* 0x080fe400078208ff */
[----:B------:R-:W-:Y:S01]  /*4630*/  LEA.HI.X.SX32 R209, R39, R3, 0x1, P4 ;  /* 0x0000000327d17211 */ /* 0x000fe200020f0eff */
[----:B------:R1:W-:Y:S01]  /*4640*/  STL [R1+0x2d8], R6 ;  /* 0x0002d80601007387 */ /* 0x0003e20000100800 */
[----:B------:R-:W-:-:S02]  /*4650*/  LEA R245, P4, R46, R2, 0x1 ;  /* 0x000000022ef57211 */ /* 0x000fc400078808ff */
[-C--:B------:R-:W-:Y:S01]  /*4660*/  LEA.HI.X.SX32 R204, R30, R3.reuse, 0x1, P1 ;  /* 0x000000031ecc7211 */ /* 0x080fe200008f0eff */
[----:B------:R2:W-:Y:S01]  /*4670*/  STL [R1+0x244], R10 ;  /* 0x0002440a01007387 */ /* 0x0005e20000100800 */
[-C--:B------:R-:W-:Y:S02]  /*4680*/  LEA R239, P1, R36, R2.reuse, 0x1 ;  /* 0x0000000224ef7211 */ /* 0x080fe400078208ff */
[-C--:B0-----:R-:W-:Y:S02]  /*4690*/  LEA.HI.X.SX32 R9, R13, R3.reuse, 0x1, P3 ;  /* 0x000000030d097211 */ /* 0x081fe400018f0eff */
[----:B------:R-:W-:Y:S02]  /*46a0*/  LEA.HI.X.SX32 R211, R46, R3, 0x1, P4 ;  /* 0x000000032ed37211 */ /* 0x000fe400020f0eff */
[-C--:B-1----:R-:W-:Y:S01]  /*46b0*/  LEA R6, P3, R20, R2.reuse, 0x1 ;  /* 0x0000000214067211 */ /* 0x082fe200078608ff */
[----:B------:R0:W-:Y:S01]  /*46c0*/  STL [R1+0x238], R9 ;  /* 0x0002380901007387 */ /* 0x0001e20000100800 */
[----:B------:R-:W-:-:S02]  /*46d0*/  LEA R249, P4, R55, R2, 0x1 ;  /* 0x0000000237f97211 */ /* 0x000fc400078808ff */
[-C--:B--2---:R-:W-:Y:S01]  /*46e0*/  LEA R10, P5, R22, R2.reuse, 0x1 ;  /* 0x00000002160a7211 */ /* 0x084fe200078a08ff */
[----:B------:R1:W-:Y:S01]  /*46f0*/  STL [R1+0x2dc], R6 ;  /* 0x0002dc0601007387 */ /* 0x0003e20000100800 */
[-C--:B------:R-:W-:Y:S02]  /*4700*/  LEA.HI.X.SX32 R208, R36, R3.reuse, 0x1, P1 ;  /* 0x0000000324d07211 */ /* 0x080fe400008f0eff */
[-C--:B------:R-:W-:Y:S01]  /*4710*/  LEA.HI.X.SX32 R229, R22, R3.reuse, 0x1, P5 ;  /* 0x0000000316e57211 */ /* 0x080fe200028f0eff */
[----:B------:R2:W-:Y:S01]  /*4720*/  STL [R1+0x24c], R10 ;  /* 0x00024c0a01007387 */ /* 0x0005e20000100800 */
[----:B------:R-:W-:Y:S02]  /*4730*/  LEA R243, P1, R42, R2, 0x1 ;  /* 0x000000022af37211 */ /* 0x000fe400078208ff */
[-C--:B0-----:R-:W-:Y:S02]  /*4740*/  LEA.HI.X.SX32 R9, R17, R3.reuse, 0x1, P6 ;  /* 0x0000000311097211 */ /* 0x081fe400030f0eff */
[----:B------:R-:W-:-:S02]  /*4750*/  LEA.HI.X.SX32 R213, R55, R3, 0x1, P4 ;  /* 0x0000000337d57211 */ /* 0x000fc400020f0eff */
[----:B------:R-:W-:Y:S02]  /*4760*/  CS2R R54, SRZ ;  /* 0x0000000000367805 */ /* 0x000fe4000001ff00 */
[-C--:B-1----:R-:W-:Y:S01]  /*4770*/  LEA R6, P6, R23, R2.reuse, 0x1 ;  /* 0x0000000217067211 */ /* 0x082fe200078c08ff */
[----:B------:R0:W-:Y:S01]  /*4780*/  STL [R1+0x240], R9 ;  /* 0x0002400901007387 */ /* 0x0001e20000100800 */
[-C--:B------:R-:W-:Y:S02]  /*4790*/  LEA.HI.X.SX32 R210, R42, R3.reuse, 0x1, P1 ;  /* 0x000000032ad27211 */ /* 0x080fe400008f0eff */
[-C--:B--2---:R-:W-:Y:S01]  /*47a0*/  LEA R10, P2, R25, R2.reuse, 0x1 ;  /* 0x00000002190a7211 */ /* 0x084fe200078408ff */
[----:B------:R1:W-:Y:S01]  /*47b0*/  STL [R1+0x2e0], R6 ;  /* 0x0002e00601007387 */ /* 0x0003e20000100800 */
[-C--:B------:R-:W-:Y:S02]  /*47c0*/  LEA R247, P1, R51, R2.reuse, 0x1 ;  /* 0x0000000233f77211 */ /* 0x080fe400078208ff */
[----:B------:R-:W-:Y:S01]  /*47d0*/  LEA.HI.X.SX32 R231, R25, R3, 0x1, P2 ;  /* 0x0000000319e77211 */ /* 0x000fe200010f0eff */
[----:B------:R2:W-:Y:S01]  /*47e0*/  STL [R1+0x254], R10 ;  /* 0x0002540a01007387 */ /* 0x0005e20000100800 */
[----:B------:R-:W-:-:S02]  /*47f0*/  LEA R235, P2, R31, R2, 0x1 ;  /* 0x000000021feb7211 */ /* 0x000fc400078408ff */
[----:B------:R-:W-:Y:S02]  /*4800*/  CS2R R24, SRZ ;  /* 0x0000000000187805 */ /* 0x000fe4000001ff00 */
[-C--:B0-----:R-:W-:Y:S02]  /*4810*/  LEA.HI.X.SX32 R9, R20, R3.reuse, 0x1, P3 ;  /* 0x0000000314097211 */ /* 0x081fe400018f0eff */
[-C--:B------:R-:W-:Y:S02]  /*4820*/  LEA.HI.X.SX32 R205, R31, R3.reuse, 0x1, P2 ;  /* 0x000000031fcd7211 */ /* 0x080fe400010f0eff */
[----:B------:R-:W-:Y:S02]  /*4830*/  CS2R R30, SRZ ;  /* 0x00000000001e7805 */ /* 0x000fe4000001ff00 */
[----:B-1----:R-:W-:Y:S01]  /*4840*/  LEA R6, P3, R26, R2, 0x1 ;  /* 0x000000021a067211 */ /* 0x002fe200078608ff */
[----:B------:R0:W-:Y:S01]  /*4850*/  STL [R1+0x248], R9 ;  /* 0x0002480901007387 */ /* 0x0001e20000100800 */
[----:B------:R-:W-:-:S02]  /*4860*/  LEA.HI.X.SX32 R212, R51, R3, 0x1, P1 ;  /* 0x0000000333d47211 */ /* 0x000fc400008f0eff */
[CC--:B--2---:R-:W-:Y:S01]  /*4870*/  LEA R10, P5, R28.reuse, R2.reuse, 0x1 ;  /* 0x000000021c0a7211 */ /* 0x0c4fe200078a08ff */
[----:B------:R1:W-:Y:S01]  /*4880*/  STL [R1+0x2e4], R6 ;  /* 0x0002e40601007387 */ /* 0x0003e20000100800 */
[C---:B------:R-:W-:Y:S02]  /*4890*/  LEA R251, P1, R61.reuse, R2, 0x1 ;  /* 0x000000023dfb7211 */ /* 0x040fe400078208ff */
[-C--:B------:R-:W-:Y:S01]  /*48a0*/  LEA.HI.X.SX32 R233, R28, R3.reuse, 0x1, P5 ;  /* 0x000000031ce97211 */ /* 0x080fe200028f0eff */
[----:B------:R2:W-:Y:S01]  /*48b0*/  STL [R1+0x25c], R10 ;  /* 0x00025c0a01007387 */ /* 0x0005e20000100800 */
[-C--:B------:R-:W-:Y:S02]  /*48c0*/  LEA.HI.X.SX32 R214, R61, R3.reuse, 0x1, P1 ;  /* 0x000000033dd67211 */ /* 0x080fe400008f0eff */
[----:B------:R-:W-:Y:S02]  /*48d0*/  CS2R R60, SRZ ;  /* 0x00000000003c7805 */ /* 0x000fe4000001ff00 */
[----:B0-----:R-:W-:-:S02]  /*48e0*/  LEA.HI.X.SX32 R9, R23, R3, 0x1, P6 ;  /* 0x0000000317097211 */ /* 0x001fc400030f0eff */
[----:B-1----:R-:W-:-:S03]  /*48f0*/  LEA R6, P6, R29, R2, 0x1 ;  /* 0x000000021d067211 */ /* 0x002fc600078c08ff */
[----:B------:R0:W-:Y:S01]  /*4900*/  STL [R1+0x250], R9 ;  /* 0x0002500901007387 */ /* 0x0001e20000100800 */
[----:B--2---:R-:W-:-:S03]  /*4910*/  LEA R10, P5, R34, R2, 0x1 ;  /* 0x00000002220a7211 */ /* 0x004fc600078a08ff */
[----:B------:R1:W-:Y:S01]  /*4920*/  STL [R1+0x2e8], R6 ;  /* 0x0002e80601007387 */ /* 0x0003e20000100800 */
[-C--:B------:R-:W-:Y:S02]  /*4930*/  LEA.HI.X.SX32 R238, R34, R3.reuse, 0x1, P5 ;  /* 0x0000000322ee7211 */ /* 0x080fe400028f0eff */
[-C--:B0-----:R-:W-:Y:S02]  /*4940*/  LEA.HI.X.SX32 R9, R29, R3.reuse, 0x1, P6 ;  /* 0x000000031d097211 */ /* 0x081fe400030f0eff */
[----:B------:R-:W-:Y:S02]  /*4950*/  CS2R R28, SRZ ;  /* 0x00000000001c7805 */ /* 0x000fe4000001ff00 */
[-C--:B-1----:R-:W-:Y:S02]  /*4960*/  LEA.HI.X.SX32 R6, R26, R3.reuse, 0x1, P3 ;  /* 0x000000031a067211 */ /* 0x082fe400018f0eff */
[----:B------:R-:W-:Y:S02]  /*4970*/  CS2R R26, SRZ ;  /* 0x00000000001a7805 */ /* 0x000fe4000001ff00 */
[C---:B------:R-:W-:Y:S01]  /*4980*/  LEA R236, P3, R32.reuse, R2, 0x1 ;  /* 0x0000000220ec7211 */ /* 0x040fe200078608ff */
[----:B------:R0:W-:Y:S03]  /*4990*/  STL [R1+0x258], R6 ;  /* 0x0002580601007387 */ /* 0x0001e60000100800 */
[----:B------:R-:W-:-:S02]  /*49a0*/  LEA.HI.X.SX32 R206, R32, R3, 0x1, P3 ;  /* 0x0000000320ce7211 */ /* 0x000fc400018f0eff */
[----:B------:R-:W-:Y:S01]  /*49b0*/  CS2R R32, SRZ ;  /* 0x0000000000207805 */ /* 0x000fe2000001ff00 */
[----:B------:R1:W-:Y:S04]  /*49c0*/  STL [R1+0x264], R10 ;  /* 0x0002640a01007387 */ /* 0x0003e80000100800 */
[----:B------:R2:W-:Y:S01]  /*49d0*/  STL [R1+0x260], R9 ;  /* 0x0002600901007387 */ /* 0x0005e20000100800 */
[-C--:B0-----:R-:W-:Y:S02]  /*49e0*/  LEA R6, P6, R35, R2.reuse, 0x1 ;  /* 0x0000000223067211 */ /* 0x081fe400078c08ff */
[----:B-1----:R-:W-:-:S03]  /*49f0*/  LEA R10, P5, R40, R2, 0x1 ;  /* 0x00000002280a7211 */ /* 0x002fc600078a08ff */
[----:B------:R0:W-:Y:S01]  /*4a00*/  STL [R1+0x2ec], R6 ;  /* 0x0002ec0601007387 */ /* 0x0001e20000100800 */
[CC--:B--2---:R-:W-:Y:S02]  /*4a10*/  LEA R9, P2, R37.reuse, R2.reuse, 0x1 ;  /* 0x0000000225097211 */ /* 0x0c4fe400078408ff */
[-C--:B------:R-:W-:Y:S02]  /*4a20*/  LEA.HI.X.SX32 R242, R40, R3.reuse, 0x1, P5 ;  /* 0x0000000328f27211 */ /* 0x080fe400028f0eff */
[----:B------:R-:W-:Y:S01]  /*4a30*/  LEA.HI.X.SX32 R240, R37, R3, 0x1, P2 ;  /* 0x0000000325f07211 */ /* 0x000fe200010f0eff */
[----:B------:R1:W-:Y:S01]  /*4a40*/  STL [R1+0x26c], R9 ;  /* 0x00026c0901007387 */ /* 0x0003e20000100800 */
[----:B------:R-:W-:Y:S02]  /*4a50*/  CS2R R36, SRZ ;  /* 0x0000000000247805 */ /* 0x000fe4000001ff00 */
[----:B0-----:R-:W-:-:S05]  /*4a60*/  LEA R6, P3, R38, R2, 0x1 ;  /* 0x0000000226067211 */ /* 0x001fca00078608ff */
[----:B------:R0:W-:Y:S01]  /*4a70*/  STL [R1+0x2f0], R6 ;  /* 0x0002f00601007387 */ /* 0x0001e20000100800 */
[----:B-1----:R-:W-:-:S03]  /*4a80*/  LEA.HI.X.SX32 R9, R35, R3, 0x1, P6 ;  /* 0x0000000323097211 */ /* 0x002fc600030f0eff */
[----:B------:R1:W-:Y:S01]  /*4a90*/  STL [R1+0x274], R10 ;  /* 0x0002740a01007387 */ /* 0x0003e20000100800 */
[----:B------:R-:W-:-:S03]  /*4aa0*/  CS2R R34, SRZ ;  /* 0x0000000000227805 */ /* 0x000fc6000001ff00 */
[----:B------:R2:W-:Y:S01]  /*4ab0*/  STL [R1+0x268], R9 ;  /* 0x0002680901007387 */ /* 0x0005e20000100800 */
[-C--:B0-----:R-:W-:Y:S02]  /*4ac0*/  LEA R6, P6, R41, R2.reuse, 0x1 ;  /* 0x0000000229067211 */ /* 0x081fe400078c08ff */
[----:B-1----:R-:W-:-:S03]  /*4ad0*/  LEA R10, P2, R43, R2, 0x1 ;  /* 0x000000022b0a7211 */ /* 0x002fc600078408ff */
[----:B------:R0:W-:Y:S01]  /*4ae0*/  STL [R1+0x2f4], R6 ;  /* 0x0002f40601007387 */ /* 0x0001e20000100800 */
[----:B--2---:R-:W-:-:S03]  /*4af0*/  LEA.HI.X.SX32 R9, R38, R3, 0x1, P3 ;  /* 0x0000000326097211 */ /* 0x004fc600018f0eff */
[----:B------:R1:W-:Y:S01]  /*4b00*/  STL [R1+0x27c], R10 ;  /* 0x00027c0a01007387 */ /* 0x0003e20000100800 */
[----:B------:R-:W-:Y:S02]  /*4b10*/  LEA.HI.X.SX32 R244, R43, R3, 0x1, P2 ;  /* 0x000000032bf47211 */ /* 0x000fe400010f0eff */
[----:B------:R-:W-:Y:S02]  /*4b20*/  CS2R R38, SRZ ;  /* 0x0000000000267805 */ /* 0x000fe4000001ff00 */
[----:B------:R-:W-:Y:S01]  /*4b30*/  CS2R R42, SRZ ;  /* 0x00000000002a7805 */ /* 0x000fe2000001ff00 */
        /* <DEDUP_REMOVED lines=25> */
[----:B------:R-:W-:Y:S01]  /*4cd0*/  STL [R1+0x288], R9 ;  /* 0x0002880901007387 */ /* 0x000fe20000100800 */
[-C--:B0-----:R-:W-:Y:S02]  /*4ce0*/  LEA R6, P6, R59, R2.reuse, 0x1 ;  /* 0x000000023b067211 */ /* 0x081fe400078c08ff */
[----:B-1----:R-:W-:-:S03]  /*4cf0*/  LEA R10, P2, R50, R2, 0x1 ;  /* 0x00000002320a7211 */ /* 0x002fc600078408ff */
[----:B------:R0:W-:Y:S01]  /*4d00*/  STL [R1+0x308], R6 ;  /* 0x0003080601007387 */ /* 0x0001e20000100800 */
[----:B------:R-:W-:-:S03]  /*4d10*/  LEA.HI.X.SX32 R252, R50, R3, 0x1, P2 ;  /* 0x0000000332fc7211 */ /* 0x000fc600010f0eff */
[----:B------:R1:W-:Y:S01]  /*4d20*/  STL [R1+0x29c], R10 ;  /* 0x00029c0a01007387 */ /* 0x0003e20000100800 */
[----:B------:R-:W-:Y:S02]  /*4d30*/  CS2R R50, SRZ ;  /* 0x0000000000327805 */ /* 0x000fe4000001ff00 */
[----:B0-----:R-:W-:Y:S02]  /*4d40*/  LEA.HI.X.SX32 R6, R48, R3, 0x1, P3 ;  /* 0x0000000330067211 */ /* 0x001fe400018f0eff */
[----:B------:R-:W-:Y:S02]  /*4d50*/  CS2R R48, SRZ ;  /* 0x0000000000307805 */ /* 0x000fe4000001ff00 */
[-C--:B------:R-:W-:Y:S02]  /*4d60*/  LEA R9, P3, R63, R2.reuse, 0x1 ;  /* 0x000000023f097211 */ /* 0x080fe400078608ff */
[-C--:B-1----:R-:W-:Y:S01]  /*4d70*/  LEA R10, P5, R67, R2.reuse, 0x1 ;  /* 0x00000002430a7211 */ /* 0x082fe200078a08ff */
[----:B------:R0:W-:Y:S04]  /*4d80*/  STL [R1+0x290], R6 ;  /* 0x0002900601007387 */ /* 0x0001e80000100800 */
[----:B------:R-:W-:Y:S01]  /*4d90*/  STL [R1+0x30c], R9 ;  /* 0x00030c0901007387 */ /* 0x000fe20000100800 */
[----:B0-----:R-:W-:-:S04]  /*4da0*/  LEA R6, P4, R65, R2, 0x1 ;  /* 0x0000000241067211 */ /* 0x001fc800078808ff */
[----:B------:R-:W-:Y:S01]  /*4db0*/  LEA.HI.X.SX32 R215, R65, R3, 0x1, P4 ;  /* 0x0000000341d77211 */ /* 0x000fe200020f0eff */
[----:B------:R0:W-:Y:S01]  /*4dc0*/  STL [R1+0x200], R6 ;  /* 0x0002000601007387 */ /* 0x0001e20000100800 */
[----:B------:R-:W-:-:S03]  /*4dd0*/  CS2R R64, SRZ ;  /* 0x0000000000407805 */ /* 0x000fc6000001ff00 */
[----:B------:R1:W-:Y:S01]  /*4de0*/  STL [R1+0x2a4], R10 ;  /* 0x0002a40a01007387 */ /* 0x0003e20000100800 */
[----:B0-----:R-:W-:Y:S02]  /*4df0*/  LEA.HI.X.SX32 R6, R59, R3, 0x1, P6 ;  /* 0x000000033b067211 */ /* 0x001fe400030f0eff */
[----:B------:R-:W-:Y:S02]  /*4e00*/  CS2R R58, SRZ ;  /* 0x00000000003a7805 */ /* 0x000fe4000001ff00 */
[-C--:B------:R-:W-:Y:S02]  /*4e10*/  LEA R9, P6, R69, R2.reuse, 0x1 ;  /* 0x0000000245097211 */ /* 0x080fe400078c08ff */
[-C--:B-1----:R-:W-:Y:S01]  /*4e20*/  LEA R10, P2, R71, R2.reuse, 0x1 ;  /* 0x00000002470a7211 */ /* 0x082fe200078408ff */
[----:B------:R0:W-:Y:S04]  /*4e30*/  STL [R1+0x298], R6 ;  /* 0x0002980601007387 */ /* 0x0001e80000100800 */
[----:B------:R1:W-:Y:S01]  /*4e40*/  STL [R1+0x310], R9 ;  /* 0x0003100901007387 */ /* 0x0003e20000100800 */
[----:B0-----:R-:W-:-:S02]  /*4e50*/  LEA R6, P1, R52, R2, 0x1 ;  /* 0x0000000234067211 */ /* 0x001fc400078208ff */
[----:B-1----:R-:W-:-:S03]  /*4e60*/  LEA.HI.X.SX32 R9, R63, R3, 0x1, P3 ;  /* 0x000000033f097211 */ /* 0x002fc600018f0eff */
[----:B------:R0:W-:Y:S01]  /*4e70*/  STL [R1+0x208], R6 ;  /* 0x0002080601007387 */ /* 0x0001e20000100800 */
[----:B------:R-:W-:Y:S02]  /*4e80*/  LEA.HI.X.SX32 R216, R52, R3, 0x1, P1 ;  /* 0x0000000334d87211 */ /* 0x000fe400008f0eff */
[----:B------:R-:W-:Y:S02]  /*4e90*/  CS2R R52, SRZ ;  /* 0x0000000000347805 */ /* 0x000fe4000001ff00 */
[----:B------:R-:W-:Y:S01]  /*4ea0*/  CS2R R62, SRZ ;  /* 0x00000000003e7805 */ /* 0x000fe2000001ff00 */
[----:B------:R-:W-:Y:S04]  /*4eb0*/  STL [R1+0x2ac], R10 ;  /* 0x0002ac0a01007387 */ /* 0x000fe80000100800 */
[----:B------:R1:W-:Y:S01]  /*4ec0*/  STL [R1+0x2a0], R9 ;  /* 0x0002a00901007387 */ /* 0x0003e20000100800 */
[----:B0-----:R-:W-:-:S05]  /*4ed0*/  LEA R6, P3, R73, R2, 0x1 ;  /* 0x0000000249067211 */ /* 0x001fca00078608ff */
[----:B------:R0:W-:Y:S01]  /*4ee0*/  STL [R1+0x314], R6 ;  /* 0x0003140601007387 */ /* 0x0001e20000100800 */
[----:B-1----:R-:W-:-:S04]  /*4ef0*/  LEA R9, P4, R75, R2, 0x1 ;  /* 0x000000024b097211 */ /* 0x002fc800078808ff */
[-C--:B------:R-:W-:Y:S01]  /*4f00*/  LEA.HI.X.SX32 R217, R75, R3.reuse, 0x1, P4 ;  /* 0x000000034bd97211 */ /* 0x080fe200020f0eff */
[----:B------:R1:W-:Y:S01]  /*4f10*/  STL [R1+0x210], R9 ;  /* 0x0002100901007387 */ /* 0x0003e20000100800 */
[----:B------:R-:W-:Y:S02]  /*4f20*/  CS2R R74, SRZ ;  /* 0x00000000004a7805 */ /* 0x000fe4000001ff00 */
[-C--:B0-----:R-:W-:Y:S02]  /*4f30*/  LEA.HI.X.SX32 R6, R67, R3.reuse, 0x1, P5 ;  /* 0x0000000343067211 */ /* 0x081fe400028f0eff */
[----:B------:R-:W-:Y:S02]  /*4f40*/  CS2R R66, SRZ ;  /* 0x0000000000427805 */ /* 0x000fe4000001ff00 */
[----:B------:R-:W-:Y:S01]  /*4f50*/  LEA R10, P5, R77, R2, 0x1 ;  /* 0x000000024d0a7211 */ /* 0x000fe200078a08ff */
[----:B------:R0:W-:Y:S01]  /*4f60*/  STL [R1+0x204], R6 ;  /* 0x0002040601007387 */ /* 0x0001e20000100800 */
[----:B-1----:R-:W-:-:S03]  /*4f70*/  LEA.HI.X.SX32 R9, R69, R3, 0x1, P6 ;  /* 0x0000000345097211 */ /* 0x002fc600030f0eff */
[----:B------:R-:W-:Y:S01]  /*4f80*/  STL [R1+0x2b4], R10 ;  /* 0x0002b40a01007387 */ /* 0x000fe20000100800 */
[----:B------:R-:W-:-:S03]  /*4f90*/  CS2R R68, SRZ ;  /* 0x0000000000447805 */ /* 0x000fc6000001ff00 */
        /* <DEDUP_REMOVED lines=20> */
[----:B------:R-:W-:-:S03]  /*50e0*/  CS2R R76, SRZ ;  /* 0x00000000004c7805 */ /* 0x000fc6000001ff00 */
[----:B------:R2:W-:Y:S01]  /*50f0*/  STL [R1+0x214], R9 ;  /* 0x0002140901007387 */ /* 0x0005e20000100800 */
[----:B0-----:R-:W-:Y:S02]  /*5100*/  LEA R6, P5, R153, R2, 0x1 ;  /* 0x0000000299067211 */ /* 0x001fe400078a08ff */
[-C--:B------:R-:W-:Y:S02]  /*5110*/  LEA.HI.X.SX32 R2, R79, R3.reuse, 0x1, P6 ;  /* 0x000000034f027211 */ /* 0x080fe400030f0eff */
[----:B------:R-:W-:Y:S02]  /*5120*/  CS2R R78, SRZ ;  /* 0x00000000004e7805 */ /* 0x000fe4000001ff00 */
[----:B-1----:R-:W-:Y:S01]  /*5130*/  LOP3.LUT R10, R14, 0x30, RZ, 0x3c, !PT ;  /* 0x000000300e0a7812 */ /* 0x002fe200078e3cff */
[----:B------:R0:W-:Y:S01]  /*5140*/  STL [R1+0x300], R6 ;  /* 0x0003000601007387 */ /* 0x0001e20000100800 */
[----:B--2---:R-:W-:-:S03]  /*5150*/  LEA.HI.X.SX32 R9, R83, R3, 0x1, P2 ;  /* 0x0000000353097211 */ /* 0x004fc600010f0eff */
[----:B------:R1:W-:Y:S01]  /*5160*/  STL [R1+0x2b8], R2 ;  /* 0x0002b80201007387 */ /* 0x0003e20000100800 */
[----:B------:R-:W-:-:S03]  /*5170*/  CS2R R82, SRZ ;  /* 0x0000000000527805 */ /* 0x000fc6000001ff00 */
[----:B------:R2:W-:Y:S01]  /*5180*/  STL [R1+0x21c], R9 ;  /* 0x00021c0901007387 */ /* 0x0005e20000100800 */
[-C--:B0-----:R-:W-:Y:S02]  /*5190*/  LEA.HI.X.SX32 R6, R85, R3.reuse, 0x1, P3 ;  /* 0x0000000355067211 */ /* 0x081fe400018f0eff */
[----:B------:R-:W-:Y:S02]  /*51a0*/  CS2R R84, SRZ ;  /* 0x0000000000547805 */ /* 0x000fe4000001ff00 */
[-C--:B-1----:R-:W-:Y:S01]  /*51b0*/  LEA.HI.X.SX32 R2, R87, R3.reuse, 0x1, P4 ;  /* 0x0000000357027211 */ /* 0x082fe200020f0eff */
[----:B------:R0:W-:Y:S01]  /*51c0*/  STL [R1+0x2c0], R6 ;  /* 0x0002c00601007387 */ /* 0x0001e20000100800 */
[----:B------:R-:W-:Y:S02]  /*51d0*/  LEA.HI.X.SX32 R3, R153, R3, 0x1, P5 ;  /* 0x0000000399037211 */ /* 0x000fe400028f0eff */
[----:B------:R-:W-:Y:S02]  /*51e0*/  CS2R R86, SRZ ;  /* 0x0000000000567805 */ /* 0x000fe4000001ff00 */
[----:B--2---:R-:W-:Y:S01]  /*51f0*/  LOP3.LUT R9, R14, 0x10, RZ, 0x3c, !PT ;  /* 0x000000100e097812 */ /* 0x004fe200078e3cff */
[----:B------:R1:W-:Y:S04]  /*5200*/  STL [R1+0x220], R2 ;  /* 0x0002200201007387 */ /* 0x0003e80000100800 */
[----:B------:R2:W-:Y:S01]  /*5210*/  STL [R1+0x2c8], R3 ;  /* 0x0002c80301007387 */ /* 0x0005e20000100800 */
[----:B0-----:R-:W-:-:S03]  /*5220*/  LOP3.LUT R6, R0, 0x1f, RZ, 0xc0, !PT ;  /* 0x0000001f00067812 */ /* 0x001fc600078ec0ff */
[----:B------:R-:W-:Y:S01]  /*5230*/  STL [R1], RZ ;  /* 0x000000ff01007387 */ /* 0x000fe20000100800 */
[----:B-1----:R-:W-:Y:S01]  /*5240*/  LEA.HI.X.SX32 R2, R4, UR5, 0x1, P0 ;  /* 0x0000000504027c11 */ /* 0x002fe200080f0eff */
[----:B------:R-:W-:Y:S02]  /*5250*/  UMOV UR5, URZ ;  /* 0x0000003f00057c82 */ /* 0x000fe40008000000 */
[----:B------:R-:W-:Y:S01]  /*5260*/  STL [R1+0x4], RZ ;  /* 0x000004ff01007387 */ /* 0x000fe20000100800 */
[----:B------:R-:W0:Y:S01]  /*5270*/  LDC R4, c[0x0][0x23c] ;  /* 0x00008f00ff047b82 */ /* 0x000e220000000800 */
[----:B------:R-:W-:Y:S02]  /*5280*/  UIADD3.X UR9, UR5, 0x40000040, URZ, UP0, !UPT ;  /* 0x4000004005097890 */ /* 0x000fe400087fe43f */
[----:B------:R-:W-:Y:S01]  /*5290*/  STL [R1+0x8], RZ ;  /* 0x000008ff01007387 */ /* 0x000fe20000100800 */
[----:B------:R-:W-:Y:S02]  /*52a0*/  UIADD3.64 UR10, UR4, -UR10, URZ ;  /* 0x8000000a040a7297 */ /* 0x000fe4000fffe03f */
[----:B------:R-:W-:Y:S01]  /*52b0*/  UIADD3.64 UR16, UR8, 0x80, URZ ;  /* 0x0000008008107897 */ /* 0x000fe2000fffe03f */
[----:B------:R-:W-:Y:S01]  /*52c0*/  STL [R1+0xc], RZ ;  /* 0x00000cff01007387 */ /* 0x000fe20000100800 */
[----:B------:R-:W-:-:S03]  /*52d0*/  UIADD3.64 UR20, UR8, 0x100, URZ ;  /* 0x0000010008147897 */ /* 0x000fc6000fffe03f */
[----:B------:R-:W-:Y:S04]  /*52e0*/  STL [R1+0x10], RZ ;  /* 0x000010ff01007387 */ /* 0x000fe80000100800 */
[----:B------:R-:W-:Y:S04]  /*52f0*/  STL [R1+0x14], RZ ;  /* 0x000014ff01007387 */ /* 0x000fe80000100800 */
[----:B------:R-:W-:Y:S04]  /*5300*/  STL [R1+0x18], RZ ;  /* 0x000018ff01007387 */ /* 0x000fe80000100800 */
[----:B------:R-:W-:Y:S01]  /*5310*/  STL [R1+0x1c], RZ ;  /* 0x00001cff01007387 */ /* 0x000fe20000100800 */
[----:B0-----:R-:W-:-:S02]  /*5320*/  IMAD.SHL.U32 R195, R4, 0x20, RZ ;  /* 0x0000002004c37824 */ /* 0x001fc400078e00ff */
[----:B------:R-:W-:Y:S01]  /*5330*/  IMAD R4, R6, R4, RZ ;  /* 0x0000000406047224 */ /* 0x000fe200078e02ff */
[----:B------:R-:W-:Y:S01]  /*5340*/  STL [R1+0x20], RZ ;  /* 0x000020ff01007387 */ /* 0x000fe20000100800 */
[----:B------:R-:W-:Y:S01]  /*5350*/  IMAD.U32 R6, RZ, RZ, UR7 ;  /* 0x00000007ff067e24 */ /* 0x000fe2000f8e00ff */
[----:B------:R-:W-:Y:S02]  /*5360*/  UMOV UR7, 0x80000020 ;  /* 0x8000002000077882 */ /* 0x000fe40000000000 */
[----:B------:R-:W-:Y:S01]  /*5370*/  STL [R1+0x24], RZ ;  /* 0x000024ff01007387 */ /* 0x000fe20000100800 */
[----:B--2---:R-:W-:-:S03]  /*5380*/  SHF.R.S32.HI R3, RZ, 0x1f, R4 ;  /* 0x0000001fff037819 */ /* 0x004fc60000011404 */
[----:B------:R-:W-:Y:S01]  /*5390*/  STL [R1+0x28], RZ ;  /* 0x000028ff01007387 */ /* 0x000fe20000100800 */
[C---:B------:R-:W-:Y:S01]  /*53a0*/  SHF.L.U64.HI R0, R4.reuse, 0x1, R3 ;  /* 0x0000000104007819 */ /* 0x040fe20000010203 */
[----:B------:R-:W-:Y:S01]  /*53b0*/  IMAD.SHL.U32 R4, R4, 0x2, RZ ;  /* 0x0000000204047824 */ /* 0x000fe200078e00ff */
[C---:B------:R-:W-:Y:S01]  /*53c0*/  LOP3.LUT R3, R14.reuse, 0x20, RZ, 0x3c, !PT ;  /* 0x000000200e037812 */ /* 0x040fe200078e3cff */
[----:B------:R-:W-:Y:S04]  /*53d0*/  STL [R1+0x2c], RZ ;  /* 0x00002cff01007387 */ /* 0x000fe80000100800 */
        /* <DEDUP_REMOVED lines=116> */
[----:B------:R0:W-:Y:S04]  /*5b20*/  STL [R1+0x344], R9 ;  /* 0x0003440901007387 */ /* 0x0001e80000100800 */
[----:B------:R1:W-:Y:S04]  /*5b30*/  STL [R1+0x340], R3 ;  /* 0x0003400301007387 */ /* 0x0003e80000100800 */
[----:B------:R2:W-:Y:S01]  /*5b40*/  STL [R1+0x33c], R10 ;  /* 0x00033c0a01007387 */ /* 0x0005e20000100800 */
[----:B0-----:R-:W-:-:S02]  /*5b50*/  LOP3.LUT R9, R14, 0x40, RZ, 0x3c, !PT ;  /* 0x000000400e097812 */ /* 0x001fc400078e3cff */
[----:B-1----:R-:W-:-:S03]  /*5b60*/  LOP3.LUT R3, R14, 0x50, RZ, 0x3c, !PT ;  /* 0x000000500e037812 */ /* 0x002fc600078e3cff */
[----:B------:R0:W-:Y:S01]  /*5b70*/  STL [R1+0x338], R9 ;  /* 0x0003380901007387 */ /* 0x0001e20000100800 */
[----:B--2---:R-:W-:-:S03]  /*5b80*/  LOP3.LUT R10, R14, 0x60, RZ, 0x3c, !PT ;  /* 0x000000600e0a7812 */ /* 0x004fc600078e3cff */
[----:B------:R1:W-:Y:S04]  /*5b90*/  STL [R1+0x334], R3 ;  /* 0x0003340301007387 */ /* 0x0003e80000100800 */
[----:B------:R2:W-:Y:S01]  /*5ba0*/  STL [R1+0x330], R10 ;  /* 0x0003300a01007387 */ /* 0x0005e20000100800 */
[----:B0-----:R-:W-:Y:S02]  /*5bb0*/  LOP3.LUT R9, R14, 0x70, RZ, 0x3c, !PT ;  /* 0x000000700e097812 */ /* 0x001fe400078e3cff */
[----:B-1----:R-:W-:-:S03]  /*5bc0*/  LOP3.LUT R3, R5, 0x20, RZ, 0x3c, !PT ;  /* 0x0000002005037812 */ /* 0x002fc600078e3cff */
[----:B------:R2:W-:Y:S04]  /*5bd0*/  STL [R1+0x32c], R9 ;  /* 0x00032c0901007387 */ /* 0x0005e80000100800 */
.L_x_1:
[----:B0-2---:R-:W0:Y:S01]  /*5be0*/  LDC R9, c[0x0][0x238] ;  /* 0x00008e00ff097b82 */ /* 0x005e220000000800 */
[----:B------:R1:W-:Y:S01]  /*5bf0*/  STL.64 [R1+0x608], R150 ;  /* 0x0006089601007387 */ /* 0x0003e20000100a00 */
[C---:B------:R-:W-:Y:S01]  /*5c00*/  ISETP.GT.AND P1, PT, R6.reuse, 0x2, PT ;  /* 0x000000020600780c */ /* 0x040fe20003f24270 */
[----:B------:R-:W-:Y:S01]  /*5c10*/  IMAD.MOV.U32 R3, RZ, RZ, R2 ;  /* 0x000000ffff037224 */ /* 0x000fe200078e0002 */
[C---:B------:R-:W-:Y:S01]  /*5c20*/  ISETP.GT.AND P3, PT, R6.reuse, 0x8, PT ;  /* 0x000000080600780c */ /* 0x040fe20003f64270 */
[----:B------:R-:W-:Y:S01]  /*5c30*/  IMAD.MOV.U32 R2, RZ, RZ, R8 ;  /* 0x000000ffff027224 */ /* 0x000fe200078e0008 */
[C---:B------:R-:W-:Y:S01]  /*5c40*/  ISETP.GT.AND P0, PT, R6.reuse, RZ, PT ;  /* 0x000000ff0600720c */ /* 0x040fe20003f04270 */
[----:B------:R-:W-:Y:S01]  /*5c50*/  STL.64 [R1+0x600], R148 ;  /* 0x0006009401007387 */ /* 0x000fe20000100a00 */
[----:B------:R-:W2:Y:S01]  /*5c60*/  LDC R17, c[0x0][0x238] ;  /* 0x00008e00ff117b82 */ /* 0x000ea20000000800 */
[----:B------:R-:W-:Y:S02]  /*5c70*/  ISETP.GT.AND P2, PT, R6, 0x3, PT ;  /* 0x000000030600780c */ /* 0x000fe40003f44270 */
[----:B------:R-:W-:Y:S01]  /*5c80*/  PRMT R164, RZ, 0x7610, R164 ;  /* 0x00007610ffa47816 */ /* 0x000fe200000000a4 */
[----:B------:R-:W-:Y:S01]  /*5c90*/  STL.64 [R1+0x5f8], R146 ;  /* 0x0005f89201007387 */ /* 0x000fe20000100a00 */
[----:B------:R-:W-:-:S03]  /*5ca0*/  PRMT R10, RZ, 0x7610, R10 ;  /* 0x00007610ff0a7816 */ /* 0x000fc6000000000a */
[----:B-1----:R-:W1:Y:S08]  /*5cb0*/  LDC R151, c[0x0][0x238] ;  /* 0x00008e00ff977b82 */ /* 0x002e700000000800 */
[----:B------:R-:W3:Y:S01]  /*5cc0*/  LDC R12, c[0x0][0x238] ;  /* 0x00008e00ff0c7b82 */ /* 0x000ee20000000800 */
[----:B0-----:R-:W-:Y:S01]  /*5cd0*/  IMAD.SHL.U32 R9, R9, 0x2, RZ ;  /* 0x0000000209097824 */ /* 0x001fe200078e00ff */
[----:B------:R-:W-:Y:S01]  /*5ce0*/  PRMT R165, RZ, 0x7610, R165 ;  /* 0x00007610ffa57816 */ /* 0x000fe200000000a5 */
[----:B------:R-:W-:Y:S02]  /*5cf0*/  STL.64 [R1+0x5f0], R144 ;  /* 0x0005f09001007387 */ /* 0x000fe40000100a00 */
[----:B------:R-:W-:-:S02]  /*5d00*/  IMAD.WIDE R8, R9, 0x2, R2 ;  /* 0x0000000209087825 */ /* 0x000fc400078e0202 */
[----:B------:R-:W-:Y:S01]  /*5d10*/  STL.64 [R1+0x5e8], R142 ;  /* 0x0005e88e01007387 */ /* 0x000fe20000100a00 */
[----:B------:R-:W-:Y:S01]  /*5d20*/  PRMT R11, RZ, 0x7610, R11 ;  /* 0x00007610ff0b7816 */ /* 0x000fe2000000000b */
[----:B--2---:R-:W-:Y:S01]  /*5d30*/  IMAD R17, R17, 0x3, RZ ;  /* 0x0000000311117824 */ /* 0x004fe200078e02ff */
[----:B------:R-:W0:Y:S01]  /*5d40*/  LDC R16, c[0x0][0x238] ;  /* 0x00008e00ff107b82 */ /* 0x000e220000000800 */
[----:B------:R2:W4:Y:S04]  /*5d50*/  @P1 LDG.E.U16 R164, desc[UR14][R8.64] ;  /* 0x0000000e08a41981 */ /* 0x000528000c1e1500 */
[----:B------:R-:W-:Y:S01]  /*5d60*/  STL.64 [R1+0x5e0], R140 ;  /* 0x0005e08c01007387 */ /* 0x000fe20000100a00 */
[----:B-1----:R-:W-:Y:S02]  /*5d70*/  IMAD R151, R151, 0x18, RZ ;  /* 0x0000001897977824 */ /* 0x002fe400078e02ff */
[----:B------:R-:W1:Y:S01]  /*5d80*/  LDC R18, c[0x0][0x238] ;  /* 0x00008e00ff127b82 */ /* 0x000e620000000800 */
[----:B------:R-:W-:Y:S01]  /*5d90*/  STL.64 [R1+0x5d8], R138 ;  /* 0x0005d88a01007387 */ /* 0x000fe20000100a00 */
[----:B--2---:R-:W-:-:S03]  /*5da0*/  IMAD.WIDE R8, R17, 0x2, R2 ;  /* 0x0000000211087825 */ /* 0x004fc600078e0202 */
[----:B------:R-:W-:Y:S04]  /*5db0*/  STL.64 [R1+0x5d0], R136 ;  /* 0x0005d08801007387 */ /* 0x000fe80000100a00 */
[----:B------:R2:W4:Y:S01]  /*5dc0*/  @P2 LDG.E.U16 R165, desc[UR14][R8.64] ;  /* 0x0000000e08a52981 */ /* 0x000522000c1e1500 */
[----:B---3--:R-:W-:-:S03]  /*5dd0*/  IMAD.SHL.U32 R12, R12, 0x8, RZ ;  /* 0x000000080c0c7824 */ /* 0x008fc600078e00ff */
[----:B------:R-:W-:Y:S01]  /*5de0*/  STL.64 [R1+0x5c8], R134 ;  /* 0x0005c88601007387 */ /* 0x000fe20000100a00 */
[----:B------:R-:W-:Y:S02]  /*5df0*/  PRMT R166, RZ, 0x7610, R166 ;  /* 0x00007610ffa67816 */ /* 0x000fe400000000a6 */
[----:B------:R-:W-:Y:S01]  /*5e00*/  ISETP.GT.AND P4, PT, R6, 0x10, PT ;  /* 0x000000100600780c */ /* 0x000fe20003f84270 */
[----:B------:R-:W-:Y:S01]  /*5e10*/  STL.64 [R1+0x5c0], R132 ;  /* 0x0005c08401007387 */ /* 0x000fe20000100a00 */
[--C-:B--2---:R-:W-:Y:S02]  /*5e20*/  IMAD.WIDE R8, R151, 0x2, R2.reuse ;  /* 0x0000000297087825 */ /* 0x104fe400078e0202 */
[----:B------:R-:W2:Y:S01]  /*5e30*/  LDC R151, c[0x0][0x238] ;  /* 0x00008e00ff977b82 */ /* 0x000ea20000000800 */
[----:B------:R-:W-:Y:S01]  /*5e40*/  STL.64 [R1+0x5b8], R130 ;  /* 0x0005b88201007387 */ /* 0x000fe20000100a00 */
[----:B------:R-:W-:-:S03]  /*5e50*/  IMAD.WIDE R12, R12, 0x2, R2 ;  /* 0x000000020c0c7825 */ /* 0x000fc600078e0202 */
[----:B------:R-:W-:Y:S04]  /*5e60*/  STL.64 [R1+0x5b0], R128 ;  /* 0x0005b08001007387 */ /* 0x000fe80000100a00 */
[----:B------:R-:W-:Y:S04]  /*5e70*/  STL.64 [R1+0x5a8], R126 ;  /* 0x0005a87e01007387 */ /* 0x000fe80000100a00 */
[----:B------:R-:W-:Y:S04]  /*5e80*/  STL.64 [R1+0x5a0], R124 ;  /* 0x0005a07c01007387 */ /* 0x000fe80000100a00 */
[----:B------:R-:W-:Y:S04]  /*5e90*/  STL.64 [R1+0x598], R122 ;  /* 0x0005987a01007387 */ /* 0x000fe80000100a00 */
[----:B------:R-:W-:Y:S04]  /*5ea0*/  STL.64 [R1+0x590], R120 ;  /* 0x0005907801007387 */ /* 0x000fe80000100a00 */
[----:B------:R3:W4:Y:S01]  /*5eb0*/  @P3 LDG.E.U16 R11, desc[UR14][R12.64] ;  /* 0x0000000e0c0b3981 */ /* 0x000722000c1e1500 */
[----:B------:R-:W-:-:S03]  /*5ec0*/  ISETP.GT.AND P3, PT, R6, 0x18, PT ;  /* 0x000000180600780c */ /* 0x000fc60003f64270 */
[----:B------:R-:W-:Y:S04]  /*5ed0*/  STL.64 [R1+0x588], R118 ;  /* 0x0005887601007387 */ /* 0x000fe80000100a00 */
[----:B------:R-:W-:Y:S04]  /*5ee0*/  STL.64 [R1+0x580], R116 ;  /* 0x0005807401007387 */ /* 0x000fe80000100a00 */
[----:B------:R-:W-:Y:S04]  /*5ef0*/  STL.64 [R1+0x578], R114 ;  /* 0x0005787201007387 */ /* 0x000fe80000100a00 */
[----:B------:R-:W-:Y:S01]  /*5f00*/  STL.64 [R1+0x570], R112 ;  /* 0x0005707001007387 */ /* 0x000fe20000100a00 */
[----:B---3--:R-:W-:-:S03]  /*5f10*/  PRMT R13, RZ, 0x7610, R13 ;  /* 0x00007610ff0d7816 */ /* 0x008fc6000000000d */
[----:B------:R-:W-:Y:S04]  /*5f20*/  STL.64 [R1+0x568], R110 ;  /* 0x0005686e01007387 */ /* 0x000fe80000100a00 */
[----:B------:R-:W-:Y:S01]  /*5f30*/  STL.64 [R1+0x560], R108 ;  /* 0x0005606c01007387 */ /* 0x000fe20000100a00 */
[----:B--2---:R-:W-:-:S03]  /*5f40*/  IMAD.SHL.U32 R151, R151, 0x4, RZ ;  /* 0x0000000497977824 */ /* 0x004fc600078e00ff */
[----:B------:R-:W-:Y:S04]  /*5f50*/  STL.64 [R1+0x558], R106 ;  /* 0x0005586a01007387 */ /* 0x000fe80000100a00 */
[----:B------:R-:W-:Y:S04]  /*5f60*/  STL.64 [R1+0x550], R104 ;  /* 0x0005506801007387 */ /* 0x000fe80000100a00 */
[----:B------:R-:W-:Y:S04]  /*5f70*/  STL.64 [R1+0x548], R102 ;  /* 0x0005486601007387 */ /* 0x000fe80000100a00 */
[----:B------:R-:W-:Y:S04]  /*5f80*/  STL.64 [R1+0x540], R100 ;  /* 0x0005406401007387 */ /* 0x000fe80000100a00 */
[----:B------:R-:W-:Y:S04]  /*5f90*/  STL.64 [R1+0x538], R98 ;  /* 0x0005386201007387 */ /* 0x000fe80000100a00 */
[----:B------:R-:W-:Y:S04]  /*5fa0*/  STL.64 [R1+0x530], R96 ;  /* 0x0005306001007387 */ /* 0x000fe80000100a00 */
[----:B------:R-:W-:Y:S04]  /*5fb0*/  STL.64 [R1+0x528], R94 ;  /* 0x0005285e01007387 */ /* 0x000fe80000100a00 */
[----:B------:R-:W-:Y:S04]  /*5fc0*/  STL.64 [R1+0x520], R92 ;  /* 0x0005205c01007387 */ /* 0x000fe80000100a00 */
[----:B------:R2:W3:Y:S04]  /*5fd0*/  @P3 LDG.E.U16 R13, desc[UR14][R8.64] ;  /* 0x0000000e080d3981 */ /* 0x0004e8000c1e1500 */
[----:B------:R-:W-:Y:S04]  /*5fe0*/  STL.64 [R1+0x518], R90 ;  /* 0x0005185a01007387 */ /* 0x000fe80000100a00 */
[----:B------:R-:W-:Y:S01]  /*5ff0*/  STL.64 [R1+0x510], R88 ;  /* 0x0005105801007387 */ /* 0x000fe20000100a00 */
[----:B--2---:R-:W-:-:S02]  /*6000*/  IMAD.WIDE R8, R151, 0x2, R2 ;  /* 0x0000000297087825 */ /* 0x004fc400078e0202 */
[----:B------:R-:W2:Y:S01]  /*6010*/  LDC R151, c[0x0][0x238] ;  /* 0x00008e00ff977b82 */ /* 0x000ea20000000800 */
        /* <DEDUP_REMOVED lines=10> */
[----:B------:R-:W-:Y:S01]  /*60c0*/  STL.64 [R1+0x4b8], R66 ;  /* 0x0004b84201007387 */ /* 0x000fe20000100a00 */
[----:B------:R-:W-:-:S03]  /*60d0*/  ISETP.GT.AND P1, PT, R6, 0x4, PT ;  /* 0x000000040600780c */ /* 0x000fc60003f24270 */
        /* <DEDUP_REMOVED lines=9> */
[----:B--2---:R-:W-:-:S03]  /*6170*/  IMAD R151, R151, 0x5, RZ ;  /* 0x0000000597977824 */ /* 0x004fc600078e02ff */
[----:B------:R-:W-:Y:S04]  /*6180*/  STL.64 [R1+0x468], R46 ;  /* 0x0004682e01007387 */ /* 0x000fe80000100a00 */
[----:B------:R-:W-:Y:S04]  /*6190*/  STL.64 [R1+0x460], R44 ;  /* 0x0004602c01007387 */ /* 0x000fe80000100a00 */
[----:B------:R-:W-:Y:S04]  /*61a0*/  STL.64 [R1+0x458], R42 ;  /* 0x0004582a01007387 */ /* 0x000fe80000100a00 */
[----:B------:R-:W-:Y:S01]  /*61b0*/  STL.64 [R1+0x450], R40 ;  /* 0x0004502801007387 */ /* 0x000fe20000100a00 */
[----:B0-----:R-:W-:-:S03]  /*61c0*/  IMAD.SHL.U32 R16, R16, 0x10, RZ ;  /* 0x0000001010107824 */ /* 0x001fc600078e00ff */
[----:B------:R-:W-:Y:S04]  /*61d0*/  STL.64 [R1+0x448], R38 ;  /* 0x0004482601007387 */ /* 0x000fe80000100a00 */
[----:B------:R-:W-:Y:S04]  /*61e0*/  STL.64 [R1+0x440], R36 ;  /* 0x0004402401007387 */ /* 0x000fe80000100a00 */
[----:B------:R-:W-:Y:S01]  /*61f0*/  STL.64 [R1+0x438], R34 ;  /* 0x0004382201007387 */ /* 0x000fe20000100a00 */
[----:B------:R-:W-:-:S03]  /*6200*/  PRMT R12, RZ, 0x7610, R12 ;  /* 0x00007610ff0c7816 */ /* 0x000fc6000000000c */
[----:B------:R-:W-:Y:S04]  /*6210*/  STL.64 [R1+0x430], R32 ;  /* 0x0004302001007387 */ /* 0x000fe80000100a00 */
[----:B------:R0:W2:Y:S01]  /*6220*/  @P1 LDG.E.U16 R166, desc[UR14][R8.64] ;  /* 0x0000000e08a61981 */ /* 0x0000a2000c1e1500 */
[----:B------:R-:W-:-:S03]  /*6230*/  IMAD.WIDE R16, R16, 0x2, R2 ;  /* 0x0000000210107825 */ /* 0x000fc600078e0202 */
[----:B------:R-:W-:Y:S04]  /*6240*/  STL.64 [R1+0x428], R30 ;  /* 0x0004281e01007387 */ /* 0x000fe80000100a00 */
[----:B------:R-:W4:Y:S01]  /*6250*/  @P0 LDG.E.U16 R10, desc[UR14][R2.64] ;  /* 0x0000000e020a0981 */ /* 0x000f22000c1e1500 */
[----:B------:R-:W-:Y:S01]  /*6260*/  ISETP.GT.AND P0, PT, R6, 0x1, PT ;  /* 0x000000010600780c */ /* 0x000fe20003f04270 */
[----:B0-----:R-:W-:Y:S02]  /*6270*/  IMAD.WIDE R8, R151, 0x2, R2 ;  /* 0x0000000297087825 */ /* 0x001fe400078e0202 */
[----:B------:R-:W-:Y:S01]  /*6280*/  STL.64 [R1+0x420], R28 ;  /* 0x0004201c01007387 */ /* 0x000fe20000100a00 */
[----:B------:R-:W0:Y:S03]  /*6290*/  LDC R151, c[0x0][0x238] ;  /* 0x00008e00ff977b82 */ /* 0x000e260000000800 */
[----:B------:R-:W-:Y:S04]  /*62a0*/  STL.64 [R1+0x418], R26 ;  /* 0x0004181a01007387 */ /* 0x000fe80000100a00 */
[----:B------:R1:W-:Y:S04]  /*62b0*/  STL.64 [R1+0x410], R24 ;  /* 0x0004101801007387 */ /* 0x0003e80000100a00 */
[----:B------:R-:W-:Y:S01]  /*62c0*/  STL [R1+0x350], R196 ;  /* 0x000350c401007387 */ /* 0x000fe20000100800 */
[----:B------:R-:W-:-:S03]  /*62d0*/  PRMT R15, RZ, 0x7610, R15 ;  /* 0x00007610ff0f7816 */ /* 0x000fc6000000000f */
[----:B-----5:R0:W-:Y:S04]  /*62e0*/  STL [R1+0x348], R7 ;  /* 0x0003480701007387 */ /* 0x0201e80000100800 */
[----:B------:R0:W3:Y:S01]  /*62f0*/  @P4 LDG.E.U16 R12, desc[UR14][R16.64] ;  /* 0x0000000e100c4981 */ /* 0x0000e2000c1e1500 */
[----:B------:R-:W-:Y:S01]  /*6300*/  ISETP.GT.AND P1, PT, R6, 0x9, PT ;  /* 0x000000090600780c */ /* 0x000fe20003f24270 */
[----:B-1----:R-:W1:Y:S01]  /*6310*/  LDC R24, c[0x0][0x238] ;  /* 0x00008e00ff187b82 */ /* 0x002e620000000800 */
[----:B------:R-:W-:Y:S01]  /*6320*/  PRMT R168, RZ, 0x7610, R168 ;  /* 0x00007610ffa87816 */ /* 0x000fe200000000a8 */
[----:B------:R-:W2:Y:S01]  /*6330*/  LDL.LU R26, [R1+0x224] ;  /* 0x00022400011a7983 */ /* 0x000ea20000300800 */
[----:B0-----:R-:W-:Y:S01]  /*6340*/  IMAD R151, R151, 0x9, RZ ;  /* 0x0000000997977824 */ /* 0x001fe200078e02ff */
[----:B------:R-:W-:-:S02]  /*6350*/  PRMT R169, RZ, 0x7610, R169 ;  /* 0x00007610ffa97816 */ /* 0x000fc400000000a9 */
[----:B------:R-:W-:Y:S01]  /*6360*/  ISETP.GT.AND P2, PT, R6, 0x19, PT ;  /* 0x000000190600780c */ /* 0x000fe20003f44270 */
[----:B------:R-:W4:Y:S01]  /*6370*/  LDL R25, [R1+0x2c8] ;  /* 0x0002c80001197983 */ /* 0x000f220000100800 */
[----:B------:R-:W0:Y:S01]  /*6380*/  LDC R7, c[0x0][0x238] ;  /* 0x00008e00ff077b82 */ /* 0x000e220000000800 */
[----:B------:R-:W-:Y:S01]  /*6390*/  IMAD.WIDE R16, R18, 0x2, R2 ;  /* 0x0000000212107825 */ /* 0x000fe200078e0202 */
[----:B------:R-:W-:Y:S01]  /*63a0*/  PRMT R193, RZ, 0x7610, R193 ;  /* 0x00007610ffc17816 */ /* 0x000fe200000000c1 */
[----:B------:R-:W3:Y:S04]  /*63b0*/  LDL.LU R196, [R1+0x300] ;  /* 0x0003000001c47983 */ /* 0x000ee80000300800 */
[----:B------:R1:W4:Y:S01]  /*63c0*/  @P0 LDG.E.U16 R15, desc[UR14][R16.64] ;  /* 0x0000000e100f0981 */ /* 0x000322000c1e1500 */
[----:B------:R-:W-:-:S02]  /*63d0*/  ISETP.GT.AND P0, PT, R6, 0x5, PT ;  /* 0x000000050600780c */ /* 0x000fc40003f04270 */
[----:B-1----:R-:W-:-:S11]  /*63e0*/  PRMT R16, RZ, 0x7610, R16 ;  /* 0x00007610ff107816 */ /* 0x002fd60000000010 */
[----:B------:R1:W4:Y:S01]  /*63f0*/  @P0 LDG.E.U16 R168, desc[UR14][R8.64] ;  /* 0x0000000e08a80981 */ /* 0x000322000c1e1500 */
[----:B0-----:R-:W-:Y:S02]  /*6400*/  IMAD R7, R7, 0x6, RZ ;  /* 0x0000000607077824 */ /* 0x001fe400078e02ff */
[----:B-1----:R-:W-:-:S05]  /*6410*/  IMAD.WIDE R8, R151, 0x2, R2 ;  /* 0x0000000297087825 */ /* 0x002fca00078e0202 */
[----:B------:R0:W4:Y:S02]  /*6420*/  @P1 LDG.E.U16 R16, desc[UR14][R8.64] ;  /* 0x0000000e08101981 */ /* 0x000124000c1e1500 */
[----:B0-----:R-:W-:Y:S02]  /*6430*/  IMAD.WIDE R8, R7, 0x2, R2 ;  /* 0x0000000207087825 */ /* 0x001fe400078e0202 */
[----:B------:R-:W0:Y:S01]  /*6440*/  LDC R7, c[0x0][0x238] ;  /* 0x00008e00ff077b82 */ /* 0x000e220000000800 */
[----:B------:R-:W-:-:S13]  /*6450*/  ISETP.GT.AND P0, PT, R6, 0x6, PT ;  /* 0x000000060600780c */ /* 0x000fda0003f04270 */
[----:B------:R1:W4:Y:S01]  /*6460*/  @P0 LDG.E.U16 R169, desc[UR14][R8.64] ;  /* 0x0000000e08a90981 */ /* 0x000322000c1e1500 */
[----:B0-----:R-:W-:-:S04]  /*6470*/  IMAD R7, R7, 0x11, RZ ;  /* 0x0000001107077824 */ /* 0x001fc800078e02ff */
[----:B-1----:R-:W-:Y:S02]  /*6480*/  IMAD.WIDE R8, R7, 0x2, R2 ;  /* 0x0000000207087825 */ /* 0x002fe400078e0202 */
[----:B------:R-:W0:Y:S01]  /*6490*/  LDC R7, c[0x0][0x238] ;  /* 0x00008e00ff077b82 */ /* 0x000e220000000800 */
[----:B------:R-:W-:Y:S02]  /*64a0*/  ISETP.GT.AND P1, PT, R6, 0x11, PT ;  /* 0x000000110600780c */ /* 0x000fe40003f24270 */
[----:B------:R-:W-:-:S11]  /*64b0*/  PRMT R17, RZ, 0x7610, R17 ;  /* 0x00007610ff117816 */ /* 0x000fd60000000011 */
[----:B------:R1:W4:Y:S01]  /*64c0*/  @P1 LDG.E.U16 R17, desc[UR14][R8.64] ;  /* 0x0000000e08111981 */ /* 0x000322000c1e1500 */
[----:B0-----:R-:W-:-:S04]  /*64d0*/  IMAD R7, R7, 0x19, RZ ;  /* 0x0000001907077824 */ /* 0x001fc800078e02ff */
[----:B-1----:R-:W-:Y:S02]  /*64e0*/  IMAD.WIDE R8, R7, 0x2, R2 ;  /* 0x0000000207087825 */ /* 0x002fe400078e0202 */
[----:B------:R-:W0:Y:S01]  /*64f0*/  LDC R7, c[0x0][0x238] ;  /* 0x00008e00ff077b82 */ /* 0x000e220000000800 */
[----:B------:R-:W-:-:S06]  /*6500*/  PRMT R18, RZ, 0x7610, R18 ;  /* 0x00007610ff127816 */ /* 0x000fcc0000000012 */
[----:B------:R1:W4:Y:S01]  /*6510*/  @P2 LDG.E.U16 R18, desc[UR14][R8.64] ;  /* 0x0000000e08122981 */ /* 0x000322000c1e1500 */
[----:B0-----:R-:W-:-:S04]  /*6520*/  IMAD R7, R7, 0x7, RZ ;  /* 0x0000000707077824 */ /* 0x001fc800078e02ff */
[----:B-1----:R-:W-:Y:S02]  /*6530*/  IMAD.WIDE R8, R7, 0x2, R2 ;  /* 0x0000000207087825 */ /* 0x002fe400078e0202 */
        /* <DEDUP_REMOVED lines=96> */
[C---:B------:R-:W-:Y:S02]  /*6b40*/  ISETP.GT.AND P0, PT, R6.reuse, 0x1d, PT ;  /* 0x0000001d0600780c */ /* 0x040fe40003f04270 */
[----:B------:R-:W-:Y:S02]  /*6b50*/  ISETP.GT.AND P1, PT, R6, 0x1e, PT ;  /* 0x0000001e0600780c */ /* 0x000fe40003f24270 */
[----:B------:R-:W-:Y:S01]  /*6b60*/  PRMT R158, RZ, 0x7610, R158 ;  /* 0x00007610ff9e7816 */ /* 0x000fe2000000009e */
[----:B------:R-:W-:Y:S01]  /*6b70*/  IMAD R24, R24, 0x1e, RZ ;  /* 0x0000001e18187824 */ /* 0x000fe200078e02ff */
[----:B------:R-:W-:-:S07]  /*6b80*/  PRMT R160, RZ, 0x7610, R160 ;  /* 0x00007610ffa07816 */ /* 0x000fce00000000a0 */
[----:B------:R1:W4:Y:S02]  /*6b90*/  @P0 LDG.E.U16 R158, desc[UR14][R8.64] ;  /* 0x0000000e089e0981 */ /* 0x000324000c1e1500 */
[----:B-1----:R-:W-:-:S04]  /*6ba0*/  IMAD.WIDE R8, R24, 0x2, R2 ;  /* 0x0000000218087825 */ /* 0x002fc800078e0202 */
[----:B0-----:R-:W-:Y:S01]  /*6bb0*/  IMAD R7, R7, 0x1f, RZ ;  /* 0x0000001f07077824 */ /* 0x001fe200078e02ff */
[----:B------:R0:W4:Y:S03]  /*6bc0*/  @P1 LDG.E.U16 R160, desc[UR14][R8.64] ;  /* 0x0000000e08a01981 */ /* 0x000126000c1e1500 */
[----:B0-----:R-:W-:Y:S02]  /*6bd0*/  IMAD.WIDE R8, R7, 0x2, R2 ;  /* 0x0000000207087825 */ /* 0x001fe400078e0202 */
[----:B------:R-:W0:Y:S01]  /*6be0*/  S2R R7, SR_TID.X ;  /* 0x0000000000077919 */ /* 0x000e220000002100 */
[----:B------:R-:W-:Y:S02]  /*6bf0*/  ISETP.GT.AND P0, PT, R6, 0x1f, PT ;  /* 0x0000001f0600780c */ /* 0x000fe40003f04270 */
[----:B------:R-:W-:-:S11]  /*6c00*/  PRMT R161, RZ, 0x7610, R161 ;  /* 0x00007610ffa17816 */ /* 0x000fd600000000a1 */
[----:B------:R2:W4:Y:S01]  /*6c10*/  @P0 LDG.E.U16 R161, desc[UR14][R8.64] ;  /* 0x0000000e08a10981 */ /* 0x000522000c1e1500 */
[----:B------:R-:W-:Y:S01]  /*6c20*/  BAR.SYNC.DEFER_BLOCKING 0x0 ;  /* 0x0000000000007b1d */ /* 0x000fe20000010000 */
[----:B------:R-:W-:Y:S02]  /*6c30*/  PRMT R194, RZ, 0x7610, R194 ;  /* 0x00007610ffc27816 */ /* 0x000fe400000000c2 */
[----:B--2---:R-:W-:Y:S02]  /*6c40*/  IADD3 R8, P1, R26, R4, RZ ;  /* 0x000000041a087210 */ /* 0x004fe40007f3e0ff */
[----:B0-----:R-:W-:-:S04]  /*6c50*/  LOP3.LUT R7, R7, 0x1f, RZ, 0xc0, !PT ;  /* 0x0000001f07077812 */ /* 0x001fc800078ec0ff */
[----:B------:R-:W-:Y:S01]  /*6c60*/  ISETP.GE.AND P0, PT, R7, R6, PT ;  /* 0x000000060700720c */ /* 0x000fe20003f06270 */
[----:B------:R0:W-:Y:S01]  /*6c70*/  STL [R1+0x358], R2 ;  /* 0x0003580201007387 */ /* 0x0001e20000100800 */
[----:B------:R-:W-:-:S03]  /*6c80*/  IMAD.X R9, R219, 0x1, R0, P1 ;  /* 0x00000001db097824 */ /* 0x000fc600008e0600 */
[----:B0-----:R-:W2:Y:S04]  /*6c90*/  LDL.LU R2, [R1+0x31c] ;  /* 0x00031c0001027983 */ /* 0x001ea80000300800 */
[----:B------:R0:W-:Y:S04]  /*6ca0*/  STL [R1+0x354], R3 ;  /* 0x0003540301007387 */ /* 0x0001e80000100800 */
[----:B------:R3:W2:Y:S04]  /*6cb0*/  @!P0 LDG.E.U16 R194, desc[UR14][R8.64] ;  /* 0x0000000e08c28981 */ /* 0x0006a8000c1e1500 */
[----:B0-----:R-:W2:Y:S04]  /*6cc0*/  LDL.LU R3, [R1+0x218] ;  /* 0x0002180001037983 */ /* 0x001ea80000300800 */
[----:B------:R-:W2:Y:S01]  /*6cd0*/  LDL R31, [R1+0x2b4] ;  /* 0x0002b400011f7983 */ /* 0x000ea20000100800 */
[----:B---3--:R-:W-:-:S03]  /*6ce0*/  IADD3 R8, P1, R196, R4, RZ ;  /* 0x00000004c4087210 */ /* 0x008fc60007f3e0ff */
[----:B------:R-:W3:Y:S04]  /*6cf0*/  LDL R30, [R1+0x214] ;  /* 0x00021400011e7983 */ /* 0x000ee80000100800 */
[----:B------:R-:W3:Y:S04]  /*6d00*/  LDL R29, [R1+0x314] ;  /* 0x00031400011d7983 */ /* 0x000ee80000100800 */
[----:B------:R-:W3:Y:S04]  /*6d10*/  LDL R24, [R1+0x2b0] ;  /* 0x0002b00001187983 */ /* 0x000ee80000100800 */
[----:B------:R-:W3:Y:S04]  /*6d20*/  LDL R7, [R1+0x208] ;  /* 0x0002080001077983 */ /* 0x000ee80000100800 */
[----:B------:R-:W-:Y:S04]  /*6d30*/  STL [R1+0x34c], R6 ;  /* 0x00034c0601007387 */ /* 0x000fe80000100800 */
[----:B------:R0:W-:Y:S04]  /*6d40*/  STL [R1+0x35c], R196 ;  /* 0x00035cc401007387 */ /* 0x0001e80000100800 */
[----:B0-----:R-:W3:Y:S01]  /*6d50*/  LDL.LU R196, [R1+0x2c0] ;  /* 0x0002c00001c47983 */ /* 0x001ee20000300800 */
[----:B------:R-:W-:Y:S01]  /*6d60*/  PRMT R162, RZ, 0x7610, R162 ;  /* 0x00007610ffa27816 */ /* 0x000fe200000000a2 */
[----:B----4-:R-:W-:Y:S01]  /*6d70*/  IMAD.X R9, R25, 0x1, R0, P1 ;  /* 0x0000000119097824 */ /* 0x010fe200008e0600 */
[----:B------:R-:W-:Y:S01]  /*6d80*/  PRMT R163, RZ, 0x7610, R163 ;  /* 0x00007610ffa37816 */ /* 0x000fe200000000a3 */
[----:B------:R-:W4:Y:S04]  /*6d90*/  LDL R28, [R1+0x2a4] ;  /* 0x0002a400011c7983 */ /* 0x000f280000100800 */
[----:B------:R2:W4:Y:S04]  /*6da0*/  @!P0 LDG.E.U16 R162, desc[UR14][R8.64] ;  /* 0x0000000e08a28981 */ /* 0x000528000c1e1500 */
[----:B------:R-:W4:Y:S01]  /*6db0*/  LDL R27, [R1+0x204] ;  /* 0x00020400011b7983 */ /* 0x000f220000100800 */
[----:B------:R-:W-:-:S03]  /*6dc0*/  PRMT R174, RZ, 0x7610, R174 ;  /* 0x00007610ffae7816 */ /* 0x000fc600000000ae */
[----:B------:R-:W4:Y:S04]  /*6dd0*/  LDL R25, [R1+0x30c] ;  /* 0x00030c0001197983 */ /* 0x000f280000100800 */
[----:B------:R-:W4:Y:S01]  /*6de0*/  LDL R6, [R1+0x2a0] ;  /* 0x0002a00001067983 */ /* 0x000f220000100800 */
[----:B------:R-:W-:Y:S02]  /*6df0*/  PRMT R175, RZ, 0x7610, R175 ;  /* 0x00007610ffaf7816 */ /* 0x000fe400000000af */
[----:B--2---:R-:W-:Y:S01]  /*6e00*/  IADD3 R8, P1, R2, R4, RZ ;  /* 0x0000000402087210 */ /* 0x004fe20007f3e0ff */
[----:B------:R-:W-:Y:S04]  /*6e10*/  STL [R1+0x368], R2 ;  /* 0x0003680201007387 */ /* 0x000fe80000100800 */
[----:B---3--:R-:W-:-:S05]  /*6e20*/  IMAD.X R9, R196, 0x1, R0, P1 ;  /* 0x00000001c4097824 */ /* 0x008fca00008e0600 */
[----:B------:R0:W2:Y:S02]  /*6e30*/  @!P0 LDG.E.U16 R163, desc[UR14][R8.64] ;  /* 0x0000000e08a38981 */ /* 0x0000a4000c1e1500 */
[----:B0-----:R-:W-:-:S05]  /*6e40*/  IADD3 R8, P1, R3, R4, RZ ;  /* 0x0000000403087210 */ /* 0x001fca0007f3e0ff */
[----:B------:R-:W-:-:S05]  /*6e50*/  IMAD.X R9, R218, 0x1, R0, P1 ;  /* 0x00000001da097824 */ /* 0x000fca00008e0600 */
[----:B------:R0:W3:Y:S02]  /*6e60*/  @!P0 LDG.E.U16 R174, desc[UR14][R8.64] ;  /* 0x0000000e08ae8981 */ /* 0x0000e4000c1e1500 */
[----:B0-----:R-:W-:-:S05]  /*6e70*/  IADD3 R8, P1, R31, R4, RZ ;  /* 0x000000041f087210 */ /* 0x001fca0007f3e0ff */
[----:B------:R-:W-:Y:S01]  /*6e80*/  IMAD.X R9, R30, 0x1, R0, P1 ;  /* 0x000000011e097824 */ /* 0x000fe200008e0600 */
[----:B------:R-:W-:Y:S04]  /*6e90*/  STL [R1+0x36c], R196 ;  /* 0x00036cc401007387 */ /* 0x000fe80000100800 */
[----:B------:R0:W2:Y:S04]  /*6ea0*/  @!P0 LDG.E.U16 R175, desc[UR14][R8.64] ;  /* 0x0000000e08af8981 */ /* 0x0000a8000c1e1500 */
[----:B------:R1:W-:Y:S01]  /*6eb0*/  STL [R1+0x364], R3 ;  /* 0x0003640301007387 */ /* 0x0003e20000100800 */
[----:B0-----:R-:W-:-:S03]  /*6ec0*/  IADD3 R8, P1, R29, R4, RZ ;  /* 0x000000041d087210 */ /* 0x001fc60007f3e0ff */
[----:B------:R-:W-:Y:S02]  /*6ed0*/  STL [R1+0x370], R218 ;  /* 0x000370da01007387 */ /* 0x000fe40000100800 */
[----:B------:R-:W-:Y:S01]  /*6ee0*/  IMAD.X R9, R24, 0x1, R0, P1 ;  /* 0x0000000118097824 */ /* 0x000fe200008e0600 */
[----:B------:R-:W-:Y:S01]  /*6ef0*/  PRMT R183, RZ, 0x7610, R183 ;  /* 0x00007610ffb77816 */ /* 0x000fe200000000b7 */
[----:B------:R-:W3:Y:S01]  /*6f00*/  LDL R24, [R1+0x294] ;  /* 0x0002940001187983 */ /* 0x000ee20000100800 */
[----:B------:R-:W-:Y:S02]  /*6f10*/  PRMT R182, RZ, 0x7610, R182 ;  /* 0x00007610ffb67816 */ /* 0x000fe400000000b6 */
[----:B------:R-:W-:Y:S01]  /*6f20*/  PRMT R181, RZ, 0x7610, R181 ;  /* 0x00007610ffb57816 */ /* 0x000fe200000000b5 */
[----:B-1----:R-:W2:Y:S04]  /*6f30*/  LDL R3, [R1+0x344] ;  /* 0x0003440001037983 */ /* 0x002ea80000100800 */
[----:B------:R0:W2:Y:S02]  /*6f40*/  @!P0 LDG.E.U16 R183, desc[UR14][R8.64] ;  /* 0x0000000e08b78981 */ /* 0x0000a4000c1e1500 */
[----:B0-----:R-:W-:-:S02]  /*6f50*/  IADD3 R8, P1, R7, R4, RZ ;  /* 0x0000000407087210 */ /* 0x001fc40007f3e0ff */
[----:B------:R-:W-:Y:S01]  /*6f60*/  PRMT R180, RZ, 0x7610, R180 ;  /* 0x00007610ffb47816 */ /* 0x000fe200000000b4 */
[----:B------:R-:W2:Y:S02]  /*6f70*/  LDL R7, [R1+0x304] ;  /* 0x0003040001077983 */ /* 0x000ea40000100800 */
[----:B------:R-:W-:-:S05]  /*6f80*/  IMAD.X R9, R216, 0x1, R0, P1 ;  /* 0x00000001d8097824 */ /* 0x000fca00008e0600 */
[----:B------:R4:W2:Y:S02]  /*6f90*/  @!P0 LDG.E.U16 R182, desc[UR14][R8.64] ;  /* 0x0000000e08b68981 */ /* 0x0008a4000c1e1500 */
[----:B----4-:R-:W-:-:S05]  /*6fa0*/  IADD3 R8, P1, R28, R4, RZ ;  /* 0x000000041c087210 */ /* 0x010fca0007f3e0ff */
[----:B------:R-:W-:-:S05]  /*6fb0*/  IMAD.X R9, R27, 0x1, R0, P1 ;  /* 0x000000011b097824 */ /* 0x000fca00008e0600 */
[----:B------:R0:W4:Y:S02]  /*6fc0*/  @!P0 LDG.E.U16 R181, desc[UR14][R8.64] ;  /* 0x0000000e08b58981 */ /* 0x000124000c1e1500 */
[----:B0-----:R-:W-:-:S05]  /*6fd0*/  IADD3 R8, P1, R25, R4, RZ ;  /* 0x0000000419087210 */ /* 0x001fca0007f3e0ff */
[----:B------:R-:W-:-:S05]  /*6fe0*/  IMAD.X R9, R6, 0x1, R0, P1 ;  /* 0x0000000106097824 */ /* 0x000fca00008e0600 */
[----:B------:R0:W4:Y:S01]  /*6ff0*/  @!P0 LDG.E.U16 R180, desc[UR14][R8.64] ;  /* 0x0000000e08b48981 */ /* 0x000122000c1e1500 */
[----:B------:R-:W-:Y:S02]  /*7000*/  PRMT R179, RZ, 0x7610, R179 ;  /* 0x00007610ffb37816 */ /* 0x000fe400000000b3 */
[----:B0-----:R-:W-:-:S05]  /*7010*/  IADD3 R8, P1, R251, R4, RZ ;  /* 0x00000004fb087210 */ /* 0x001fca0007f3e0ff */
[----:B------:R-:W-:Y:S01]  /*7020*/  IMAD.X R9, R214, 0x1, R0, P1 ;  /* 0x00000001d6097824 */ /* 0x000fe200008e0600 */
[----:B------:R-:W-:Y:S04]  /*7030*/  STL [R1+0x37c], R216 ;  /* 0x00037cd801007387 */ /* 0x000fe80000100800 */
[----:B------:R3:W4:Y:S04]  /*7040*/  @!P0 LDG.E.U16 R179, desc[UR14][R8.64] ;  /* 0x0000000e08b38981 */ /* 0x000728000c1e1500 */
[----:B------:R-:W4:Y:S04]  /*7050*/  LDL R2, [R1+0x284] ;  /* 0x0002840001027983 */ /* 0x000f280000100800 */
[----:B------:R-:W4:Y:S04]  /*7060*/  LDL R6, [R1+0x340] ;  /* 0x0003400001067983 */ /* 0x000f280000100800 */
[----:B------:R-:W-:Y:S04]  /*7070*/  STL [R1+0x360], R14 ;  /* 0x0003600e01007387 */ /* 0x000fe80000100800 */
[----:B------:R-:W-:Y:S04]  /*7080*/  STL [R1+0x388], R251 ;  /* 0x000388fb01007387 */ /* 0x000fe80000100800 */
[----:B------:R-:W-:Y:S04]  /*7090*/  STL [R1+0x38c], R214 ;  /* 0x00038cd601007387 */ /* 0x000fe80000100800 */
[----:B------:R0:W-:Y:S01]  /*70a0*/  STL [R1+0x390], R250 ;  /* 0x000390fa01007387 */ /* 0x0001e20000100800 */
[----:B---3--:R-:W-:-:S05]  /*70b0*/  IADD3 R8, P1, R24, R4, RZ ;  /* 0x0000000418087210 */ /* 0x008fca0007f3e0ff */
[----:B------:R-:W-:Y:S02]  /*70c0*/  IMAD.X R9, R250, 0x1, R0, P1 ;  /* 0x00000001fa097824 */ /* 0x000fe400008e0600 */
[----:B0-----:R-:W3:Y:S01]  /*70d0*/  LDL.LU R250, [R1+0x290] ;  /* 0x0002900001fa7983 */ /* 0x001ee20000300800 */
[----:B------:R-:W-:-:S06]  /*70e0*/  PRMT R178, RZ, 0x7610, R178 ;  /* 0x00007610ffb27816 */ /* 0x000fcc00000000b2 */
[----:B------:R2:W4:Y:S01]  /*70f0*/  @!P0 LDG.E.U16 R178, desc[UR14][R8.64] ;  /* 0x0000000e08b28981 */ /* 0x000522000c1e1500 */
[----:B------:R-:W-:Y:S02]  /*7100*/  PRMT R177, RZ, 0x7610, R177 ;  /* 0x00007610ffb17816 */ /* 0x000fe400000000b1 */
[----:B--2---:R-:W-:Y:S01]  /*7110*/  IADD3 R8, P1, R7, R4, RZ ;  /* 0x0000000407087210 */ /* 0x004fe20007f3e0ff */
[----:B------:R-:W-:Y:S04]  /*7120*/  STS.U16 [R14+UR12+0x4000], R10 ;  /* 0x0040000a0e007988 */ /* 0x000fe8000800040c */
[----:B------:R-:W-:Y:S04]  /*7130*/  STS.U16 [R14+UR12+0x4400], R11 ;  /* 0x0044000b0e007988 */ /* 0x000fe8000800040c */
[----:B------:R-:W-:Y:S04]  /*7140*/  STS.U16 [R14+UR12+0x4800], R12 ;  /* 0x0048000c0e007988 */ /* 0x000fe8000800040c */
[----:B------:R-:W-:Y:S04]  /*7150*/  STS.U16 [R14+UR12+0x4c00], R13 ;  /* 0x004c000d0e007988 */ /* 0x000fe8000800040c */
[----:B------:R-:W-:Y:S04]  /*7160*/  STS.U16 [R3+UR12+0x4080], R15 ;  /* 0x0040800f03007988 */ /* 0x000fe8000800040c */
[----:B------:R0:W-:Y:S04]  /*7170*/  STS.U16 [R3+UR12+0x4480], R16 ;  /* 0x0044801003007988 */ /* 0x0001e8000800040c */
[----:B------:R-:W2:Y:S01]  /*7180*/  LDL R7, [R1+0x274] ;  /* 0x0002740001077983 */ /* 0x000ea20000100800 */
[----:B0-----:R-:W-:-:S03]  /*7190*/  PRMT R16, RZ, 0x7610, R16 ;  /* 0x00007610ff107816 */ /* 0x001fc60000000010 */
[----:B------:R-:W-:Y:S04]  /*71a0*/  STS.U16 [R3+UR12+0x4880], R17 ;  /* 0x0048801103007988 */ /* 0x000fe8000800040c */
[----:B------:R-:W-:Y:S01]  /*71b0*/  STS.U16 [R3+UR12+0x4c80], R18 ;  /* 0x004c801203007988 */ /* 0x000fe2000800040c */
[----:B---3--:R-:W-:-:S05]  /*71c0*/  IMAD.X R9, R250, 0x1, R0, P1 ;  /* 0x00000001fa097824 */ /* 0x008fca00008e0600 */
[----:B------:R0:W3:Y:S02]  /*71d0*/  @!P0 LDG.E.U16 R177, desc[UR14][R8.64] ;  /* 0x0000000e08b18981 */ /* 0x0000e4000c1e1500 */
[-C--:B0-----:R-:W-:Y:S02]  /*71e0*/  IADD3 R8, P1, R247, R4.reuse, RZ ;  /* 0x00000004f7087210 */ /* 0x081fe40007f3e0ff */
[----:B------:R-:W-:Y:S03]  /*71f0*/  STL [R1+0x398], R250 ;  /* 0x000398fa01007387 */ /* 0x000fe60000100800 */
[----:B------:R-:W-:Y:S01]  /*7200*/  IMAD.X R9, R212, 0x1, R0, P1 ;  /* 0x00000001d4097824 */ /* 0x000fe200008e0600 */
[----:B------:R-:W-:Y:S04]  /*7210*/  STL [R1+0x39c], R247 ;  /* 0x00039cf701007387 */ /* 0x000fe80000100800 */
[----:B------:R4:W3:Y:S04]  /*7220*/  @!P0 LDG.E.U16 R16, desc[UR14][R8.64] ;  /* 0x0000000e08108981 */ /* 0x0008e8000c1e1500 */
[----:B------:R0:W-:Y:S01]  /*7230*/  STL [R1+0x3a0], R212 ;  /* 0x0003a0d401007387 */ /* 0x0001e20000100800 */
[----:B----4-:R-:W-:-:S03]  /*7240*/  IADD3 R8, P1, R2, R4, RZ ;  /* 0x0000000402087210 */ /* 0x010fc60007f3e0ff */
[----:B0-----:R-:W4:Y:S02]  /*7250*/  LDL.LU R212, [R1+0x2f8] ;  /* 0x0002f80001d47983 */ /* 0x001f240000300800 */
[----:B------:R-:W-:Y:S02]  /*7260*/  IMAD.X R9, R246, 0x1, R0, P1 ;  /* 0x00000001f6097824 */ /* 0x000fe400008e0600 */
[----:B------:R-:W3:Y:S04]  /*7270*/  LDL R3, [R1+0x264] ;  /* 0x0002640001037983 */ /* 0x000ee80000100800 */
[----:B------:R-:W3:Y:S04]  /*7280*/  LDL R2, [R1+0x33c] ;  /* 0x00033c0001027983 */ /* 0x000ee80000100800 */
[----:B------:R0:W-:Y:S04]  /*7290*/  STL [R1+0x3a4], R246 ;  /* 0x0003a4f601007387 */ /* 0x0001e80000100800 */
[----:B0-----:R-:W2:Y:S01]  /*72a0*/  LDL.LU R246, [R1+0x280] ;  /* 0x0002800001f67983 */ /* 0x001ea20000300800 */
[----:B------:R-:W-:-:S06]  /*72b0*/  PRMT R15, RZ, 0x7610, R15 ;  /* 0x00007610ff0f7816 */ /* 0x000fcc000000000f */
[----:B------:R4:W3:Y:S01]  /*72c0*/  @!P0 LDG.E.U16 R15, desc[UR14][R8.64] ;  /* 0x0000000e080f8981 */ /* 0x0008e2000c1e1500 */
[----:B------:R-:W-:Y:S02]  /*72d0*/  PRMT R13, RZ, 0x7610, R13 ;  /* 0x00007610ff0d7816 */ /* 0x000fe4000000000d */
[-C--:B----4-:R-:W-:Y:S01]  /*72e0*/  IADD3 R8, P1, R212, R4.reuse, RZ ;  /* 0x00000004d4087210 */ /* 0x090fe20007f3e0ff */
[----:B------:R-:W-:Y:S04]  /*72f0*/  STL [R1+0x3ac], R212 ;  /* 0x0003acd401007387 */ /* 0x000fe80000100800 */
[----:B--2---:R-:W-:Y:S01]  /*7300*/  IMAD.X R9, R246, 0x1, R0, P1 ;  /* 0x00000001f6097824 */ /* 0x004fe200008e0600 */
[----:B------:R-:W-:Y:S04]  /*7310*/  STL [R1+0x3b0], R246 ;  /* 0x0003b0f601007387 */ /* 0x000fe80000100800 */
[----:B------:R0:W2:Y:S04]  /*7320*/  @!P0 LDG.E.U16 R13, desc[UR14][R8.64] ;  /* 0x0000000e080d8981 */ /* 0x0000a8000c1e1500 */
[----:B------:R1:W-:Y:S01]  /*7330*/  STL [R1+0x3b4], R243 ;  /* 0x0003b4f301007387 */ /* 0x0003e20000100800 */
[----:B0-----:R-:W-:-:S03]  /*7340*/  IADD3 R8, P1, R243, R4, RZ ;  /* 0x00000004f3087210 */ /* 0x001fc60007f3e0ff */
[----:B-1----:R-:W4:Y:S02]  /*7350*/  LDL.LU R243, [R1+0x2f0] ;  /* 0x0002f00001f37983 */ /* 0x002f240000300800 */
[----:B------:R-:W-:Y:S02]  /*7360*/  IMAD.X R9, R210, 0x1, R0, P1 ;  /* 0x00000001d2097824 */ /* 0x000fe400008e0600 */
[----:B------:R0:W-:Y:S04]  /*7370*/  STL [R1+0x3b8], R210 ;  /* 0x0003b8d201007387 */ /* 0x0001e80000100800 */
[----:B0-----:R-:W3:Y:S01]  /*7380*/  LDL.LU R210, [R1+0x270] ;  /* 0x0002700001d27983 */ /* 0x001ee20000300800 */
[----:B------:R-:W-:-:S06]  /*7390*/  PRMT R12, RZ, 0x7610, R12 ;  /* 0x00007610ff0c7816 */ /* 0x000fcc000000000c */
[----:B------:R0:W2:Y:S01]  /*73a0*/  @!P0 LDG.E.U16 R12, desc[UR14][R8.64] ;  /* 0x0000000e080c8981 */ /* 0x0000a2000c1e1500 */
[----:B------:R-:W-:Y:S02]  /*73b0*/  PRMT R11, RZ, 0x7610, R11 ;  /* 0x00007610ff0b7816 */ /* 0x000fe4000000000b */
[----:B0-----:R-:W-:-:S05]  /*73c0*/  IADD3 R8, P1, R7, R4, RZ ;  /* 0x0000000407087210 */ /* 0x001fca0007f3e0ff */
[----:B------:R-:W-:-:S05]  /*73d0*/  IMAD.X R9, R242, 0x1, R0, P1 ;  /* 0x00000001f2097824 */ /* 0x000fca00008e0600 */
[----:B------:R4:W2:Y:S01]  /*73e0*/  @!P0 LDG.E.U16 R11, desc[UR14][R8.64] ;  /* 0x0000000e080b8981 */ /* 0x0008a2000c1e1500 */
[----:B------:R-:W-:-:S03]  /*73f0*/  PRMT R10, RZ, 0x7610, R10 ;  /* 0x00007610ff0a7816 */ /* 0x000fc6000000000a */
[----:B------:R-:W-:Y:S04]  /*7400*/  STS.U16 [R6+UR12+0x4100], R164 ;  /* 0x004100a406007988 */ /* 0x000fe8000800040c */
[----:B------:R0:W-:Y:S04]  /*7410*/  STS.U16 [R6+UR12+0x4500], R19 ;  /* 0x0045001306007988 */ /* 0x0001e8000800040c */
[----:B------:R-:W-:Y:S01]  /*7420*/  STS.U16 [R6+UR12+0x4900], R20 ;  /* 0x0049001406007988 */ /* 0x000fe2000800040c */
[----:B0-----:R-:W-:-:S03]  /*7430*/  PRMT R19, RZ, 0x7610, R19 ;  /* 0x00007610ff137816 */ /* 0x001fc60000000013 */
[----:B------:R-:W-:Y:S04]  /*7440*/  STL [R1+0x3bc], R242 ;  /* 0x0003bcf201007387 */ /* 0x000fe80000100800 */
[----:B------:R0:W-:Y:S04]  /*7450*/  STS.U16 [R6+UR12+0x4d00], R21 ;  /* 0x004d001506007988 */ /* 0x0001e8000800040c */
[----:B0-----:R-:W2:Y:S01]  /*7460*/  LDL R6, [R1+0x338] ;  /* 0x0003380001067983 */ /* 0x001ea20000100800 */
[----:B------:R-:W-:Y:S02]  /*7470*/  PRMT R18, RZ, 0x7610, R18 ;  /* 0x00007610ff127816 */ /* 0x000fe40000000012 */
[----:B----4-:R-:W-:-:S05]  /*7480*/  IADD3 R8, P1, R243, R4, RZ ;  /* 0x00000004f3087210 */ /* 0x010fca0007f3e0ff */
[----:B---3--:R-:W-:-:S05]  /*7490*/  IMAD.X R9, R210, 0x1, R0, P1 ;  /* 0x00000001d2097824 */ /* 0x008fca00008e0600 */
[----:B------:R0:W3:Y:S02]  /*74a0*/  @!P0 LDG.E.U16 R10, desc[UR14][R8.64] ;  /* 0x0000000e080a8981 */ /* 0x0000e4000c1e1500 */
[----:B0-----:R-:W-:-:S05]  /*74b0*/  IADD3 R8, P1, R239, R4, RZ ;  /* 0x00000004ef087210 */ /* 0x001fca0007f3e0ff */
[----:B------:R-:W-:Y:S01]  /*74c0*/  IMAD.X R9, R208, 0x1, R0, P1 ;  /* 0x00000001d0097824 */ /* 0x000fe200008e0600 */
[----:B------:R-:W-:Y:S04]  /*74d0*/  STL [R1+0x3c0], R243 ;  /* 0x0003c0f301007387 */ /* 0x000fe80000100800 */
[----:B------:R0:W4:Y:S04]  /*74e0*/  @!P0 LDG.E.U16 R19, desc[UR14][R8.64] ;  /* 0x0000000e08138981 */ /* 0x000128000c1e1500 */
[----:B------:R-:W-:Y:S01]  /*74f0*/  STL [R1+0x3c4], R210 ;  /* 0x0003c4d201007387 */ /* 0x000fe20000100800 */
[----:B0-----:R-:W-:-:S03]  /*7500*/  IADD3 R8, P1, R3, R4, RZ ;  /* 0x0000000403087210 */ /* 0x001fc60007f3e0ff */
[----:B------:R-:W-:Y:S04]  /*7510*/  STL [R1+0x3c8], R239 ;  /* 0x0003c8ef01007387 */ /* 0x000fe80000100800 */
[----:B------:R-:W-:Y:S01]  /*7520*/  STL [R1+0x3cc], R208 ;  /* 0x0003ccd001007387 */ /* 0x000fe20000100800 */
[----:B------:R-:W-:-:S03]  /*7530*/  IMAD.X R9, R238, 0x1, R0, P1 ;  /* 0x00000001ee097824 */ /* 0x000fc600008e0600 */
[----:B------:R0:W-:Y:S04]  /*7540*/  STL [R1+0x3d0], R238 ;  /* 0x0003d0ee01007387 */ /* 0x0001e80000100800 */
[----:B------:R1:W3:Y:S04]  /*7550*/  @!P0 LDG.E.U16 R18, desc[UR14][R8.64] ;  /* 0x0000000e08128981 */ /* 0x0002e8000c1e1500 */
[----:B0-----:R-:W2:Y:S01]  /*7560*/  LDL.LU R238, [R1+0x25c] ;  /* 0x00025c0001ee7983 */ /* 0x001ea20000300800 */
[----:B-1----:R-:W-:-:S03]  /*7570*/  IADD3 R8, P1, R236, R4, RZ ;  /* 0x00000004ec087210 */ /* 0x002fc60007f3e0ff */
[----:B------:R0:W-:Y:S04]  /*7580*/  STL [R1+0x3d4], R236 ;  /* 0x0003d4ec01007387 */ /* 0x0001e80000100800 */
[----:B0-----:R-:W4:Y:S01]  /*7590*/  LDL.LU R236, [R1+0x2e4] ;  /* 0x0002e40001ec7983 */ /* 0x001f220000300800 */
[----:B------:R-:W-:-:S03]  /*75a0*/  IMAD.X R9, R206, 0x1, R0, P1 ;  /* 0x00000001ce097824 */ /* 0x000fc600008e0600 */
[----:B------:R0:W-:Y:S04]  /*75b0*/  STL [R1+0x3d8], R206 ;  /* 0x0003d8ce01007387 */ /* 0x0001e80000100800 */
[----:B0-----:R-:W3:Y:S01]  /*75c0*/  LDL.LU R206, [R1+0x258] ;  /* 0x0002580001ce7983 */ /* 0x001ee20000300800 */
[----:B------:R-:W-:-:S03]  /*75d0*/  PRMT R17, RZ, 0x7610, R17 ;  /* 0x00007610ff117816 */ /* 0x000fc60000000011 */
[----:B------:R-:W-:Y:S04]  /*75e0*/  STS.U16 [R2+UR12+0x4180], R165 ;  /* 0x004180a502007988 */ /* 0x000fe8000800040c */
[----:B------:R-:W-:Y:S04]  /*75f0*/  STS.U16 [R2+UR12+0x4580], R22 ;  /* 0x0045801602007988 */ /* 0x000fe8000800040c */
[----:B------:R-:W-:Y:S04]  /*7600*/  STS.U16 [R2+UR12+0x4980], R23 ;  /* 0x0049801702007988 */ /* 0x000fe8000800040c */
[----:B------:R0:W-:Y:S04]  /*7610*/  STS.U16 [R2+UR12+0x4d80], R152 ;  /* 0x004d809802007988 */ /* 0x0001e8000800040c */
[----:B------:R1:W3:Y:S01]  /*7620*/  @!P0 LDG.E.U16 R17, desc[UR14][R8.64] ;  /* 0x0000000e08118981 */ /* 0x0002e2000c1e1500 */
[----:B------:R-:W-:-:S03]  /*7630*/  PRMT R184, RZ, 0x7610, R184 ;  /* 0x00007610ffb87816 */ /* 0x000fc600000000b8 */
[----:B------:R-:W3:Y:S04]  /*7640*/  LDL R3, [R1+0x334] ;  /* 0x0003340001037983 */ /* 0x000ee80000100800 */
[----:B0-----:R-:W3:Y:S01]  /*7650*/  LDL R2, [R1+0x24c] ;  /* 0x00024c0001027983 */ /* 0x001ee20000100800 */
[----:B-1----:R-:W-:-:S05]  /*7660*/  IADD3 R8, P1, R234, R4, RZ ;  /* 0x00000004ea087210 */ /* 0x002fca0007f3e0ff */
[----:B------:R-:W-:Y:S01]  /*7670*/  IMAD.X R9, R204, 0x1, R0, P1 ;  /* 0x00000001cc097824 */ /* 0x000fe200008e0600 */
[----:B------:R-:W-:Y:S04]  /*7680*/  STL [R1+0x3dc], R234 ;  /* 0x0003dcea01007387 */ /* 0x000fe80000100800 */
[----:B------:R2:W3:Y:S04]  /*7690*/  @!P0 LDG.E.U16 R184, desc[UR14][R8.64] ;  /* 0x0000000e08b88981 */ /* 0x0004e8000c1e1500 */
[----:B------:R-:W-:Y:S01]  /*76a0*/  STL [R1+0x3e0], R204 ;  /* 0x0003e0cc01007387 */ /* 0x000fe20000100800 */
[----:B------:R-:W-:-:S02]  /*76b0*/  PRMT R188, RZ, 0x7610, R188 ;  /* 0x00007610ffbc7816 */ /* 0x000fc400000000bc */
[-C--:B--2---:R-:W-:Y:S01]  /*76c0*/  IADD3 R8, P1, R238, R4.reuse, RZ ;  /* 0x00000004ee087210 */ /* 0x084fe20007f3e0ff */
[----:B------:R-:W-:Y:S04]  /*76d0*/  STL [R1+0x3e4], R238 ;  /* 0x0003e4ee01007387 */ /* 0x000fe80000100800 */
[----:B------:R-:W-:Y:S01]  /*76e0*/  IMAD.X R9, R233, 0x1, R0, P1 ;  /* 0x00000001e9097824 */ /* 0x000fe200008e0600 */
[----:B------:R0:W-:Y:S04]  /*76f0*/  STL [R1+0x3e8], R233 ;  /* 0x0003e8e901007387 */ /* 0x0001e80000100800 */
[----:B------:R4:W2:Y:S04]  /*7700*/  @!P0 LDG.E.U16 R188, desc[UR14][R8.64] ;  /* 0x0000000e08bc8981 */ /* 0x0008a8000c1e1500 */
[----:B0-----:R-:W2:Y:S01]  /*7710*/  LDL.LU R233, [R1+0x2dc] ;  /* 0x0002dc0001e97983 */ /* 0x001ea20000300800 */
[----:B----4-:R-:W-:-:S03]  /*7720*/  IADD3 R8, P1, R236, R4, RZ ;  /* 0x00000004ec087210 */ /* 0x010fc60007f3e0ff */
[----:B------:R0:W-:Y:S04]  /*7730*/  STL [R1+0x3ec], R236 ;  /* 0x0003ecec01007387 */ /* 0x0001e80000100800 */
[----:B0-----:R-:W4:Y:S01]  /*7740*/  LDL.LU R236, [R1+0x248] ;  /* 0x0002480001ec7983 */ /* 0x001f220000300800 */
[----:B------:R-:W-:Y:S01]  /*7750*/  PRMT R187, RZ, 0x7610, R187 ;  /* 0x00007610ffbb7816 */ /* 0x000fe200000000bb */
[----:B---3--:R-:W-:-:S05]  /*7760*/  IMAD.X R9, R206, 0x1, R0, P1 ;  /* 0x00000001ce097824 */ /* 0x008fca00008e0600 */
[----:B------:R0:W3:Y:S01]  /*7770*/  @!P0 LDG.E.U16 R187, desc[UR14][R8.64] ;  /* 0x0000000e08bb8981 */ /* 0x0000e2000c1e1500 */
[----:B------:R-:W-:Y:S02]  /*7780*/  PRMT R186, RZ, 0x7610, R186 ;  /* 0x00007610ffba7816 */ /* 0x000fe400000000ba */
[----:B0-----:R-:W-:-:S05]  /*7790*/  IADD3 R8, P1, R230, R4, RZ ;  /* 0x00000004e6087210 */ /* 0x001fca0007f3e0ff */
[----:B------:R-:W-:Y:S01]  /*77a0*/  IMAD.X R9, R202, 0x1, R0, P1 ;  /* 0x00000001ca097824 */ /* 0x000fe200008e0600 */
[----:B------:R-:W-:Y:S04]  /*77b0*/  STL [R1+0x3f0], R206 ;  /* 0x0003f0ce01007387 */ /* 0x000fe80000100800 */
[----:B------:R0:W3:Y:S04]  /*77c0*/  @!P0 LDG.E.U16 R186, desc[UR14][R8.64] ;  /* 0x0000000e08ba8981 */ /* 0x0000e8000c1e1500 */
[----:B------:R-:W-:Y:S04]  /*77d0*/  STL [R1+0x3f4], R230 ;  /* 0x0003f4e601007387 */ /* 0x000fe80000100800 */
[----:B------:R-:W-:Y:S01]  /*77e0*/  STL [R1+0x3f8], R202 ;  /* 0x0003f8ca01007387 */ /* 0x000fe20000100800 */
[----:B0-----:R-:W-:-:S03]  /*77f0*/  IADD3 R8, P1, R2, R4, RZ ;  /* 0x0000000402087210 */ /* 0x001fc60007f3e0ff */
[----:B------:R-:W3:Y:S04]  /*7800*/  LDL R27, [R1+0x2d4] ;  /* 0x0002d400011b7983 */ /* 0x000ee80000100800 */
[----:B------:R-:W3:Y:S01]  /*7810*/  LDL R2, [R1+0x330] ;  /* 0x0003300001027983 */ /* 0x000ee20000100800 */
[----:B------:R-:W-:-:S03]  /*7820*/  IMAD.X R9, R229, 0x1, R0, P1 ;  /* 0x00000001e5097824 */ /* 0x000fc600008e0600 */
[----:B------:R-:W3:Y:S04]  /*7830*/  LDL.LU R25, [R1+0x228] ;  /* 0x0002280001197983 */ /* 0x000ee80000300800 */
[----:B------:R-:W3:Y:S04]  /*7840*/  LDL.LU R24, [R1+0x2cc] ;  /* 0x0002cc0001187983 */ /* 0x000ee80000300800 */
[----:B------:R0:W-:Y:S01]  /*7850*/  STL [R1+0x3fc], R229 ;  /* 0x0003fce501007387 */ /* 0x0001e20000100800 */
[----:B------:R-:W-:-:S06]  /*7860*/  PRMT R185, RZ, 0x7610, R185 ;  /* 0x00007610ffb97816 */ /* 0x000fcc00000000b9 */
[----:B------:R2:W3:Y:S04]  /*7870*/  @!P0 LDG.E.U16 R185, desc[UR14][R8.64] ;  /* 0x0000000e08b98981 */ /* 0x0004e8000c1e1500 */
[----:B0-----:R-:W3:Y:S01]  /*7880*/  LDL.LU R229, [R1+0x23c] ;  /* 0x00023c0001e57983 */ /* 0x001ee20000300800 */
[----:B------:R-:W-:-:S03]  /*7890*/  PRMT R190, RZ, 0x7610, R190 ;  /* 0x00007610ffbe7816 */ /* 0x000fc600000000be */
[----:B------:R-:W-:Y:S04]  /*78a0*/  STS.U16 [R6+UR12+0x4200], R166 ;  /* 0x004200a606007988 */ /* 0x000fe8000800040c */
[----:B------:R-:W-:Y:S04]  /*78b0*/  STS.U16 [R6+UR12+0x4600], R153 ;  /* 0x0046009906007988 */ /* 0x000fe8000800040c */
[----:B------:R-:W-:Y:S04]  /*78c0*/  STS.U16 [R6+UR12+0x4a00], R154 ;  /* 0x004a009a06007988 */ /* 0x000fe8000800040c */
[----:B------:R-:W-:Y:S04]  /*78d0*/  STS.U16 [R6+UR12+0x4e00], R155 ;  /* 0x004e009b06007988 */ /* 0x000fe8000800040c */
[----:B------:R-:W-:Y:S04]  /*78e0*/  STS.U16 [R3+UR12+0x4280], R168 ;  /* 0x004280a803007988 */ /* 0x000fe8000800040c */
[----:B------:R-:W-:Y:S04]  /*78f0*/  STS.U16 [R3+UR12+0x4680], R156 ;  /* 0x0046809c03007988 */ /* 0x000fe8000800040c */
[----:B------:R-:W-:Y:S04]  /*7900*/  STS.U16 [R3+UR12+0x4a80], R157 ;  /* 0x004a809d03007988 */ /* 0x000fe8000800040c */
[----:B------:R-:W-:Y:S01]  /*7910*/  STS.U16 [R3+UR12+0x4e80], R158 ;  /* 0x004e809e03007988 */ /* 0x000fe2000800040c */
[----:B--2---:R-:W-:-:S03]  /*7920*/  IADD3 R8, P1, R233, R4, RZ ;  /* 0x00000004e9087210 */ /* 0x004fc60007f3e0ff */
[----:B------:R0:W-:Y:S04]  /*7930*/  STL [R1+0x400], R233 ;  /* 0x000400e901007387 */ /* 0x0001e80000100800 */
[----:B0-----:R-:W2:Y:S01]  /*7940*/  LDL.LU R233, [R1+0x238] ;  /* 0x0002380001e97983 */ /* 0x001ea20000300800 */
[----:B----4-:R-:W-:-:S03]  /*7950*/  IMAD.X R9, R236, 0x1, R0, P1 ;  /* 0x00000001ec097824 */ /* 0x010fc600008e0600 */
[----:B------:R-:W-:Y:S04]  /*7960*/  STL [R1+0x404], R236 ;  /* 0x000404ec01007387 */ /* 0x000fe80000100800 */
[----:B------:R0:W4:Y:S04]  /*7970*/  @!P0 LDG.E.U16 R190, desc[UR14][R8.64] ;  /* 0x0000000e08be8981 */ /* 0x000128000c1e1500 */
[----:B------:R1:W-:Y:S01]  /*7980*/  STL [R1+0x408], R226 ;  /* 0x000408e201007387 */ /* 0x0003e20000100800 */
[----:B0-----:R-:W-:-:S03]  /*7990*/  IADD3 R8, P1, R226, R4, RZ ;  /* 0x00000004e2087210 */ /* 0x001fc60007f3e0ff */
[----:B-1----:R-:W4:Y:S04]  /*79a0*/  LDL.LU R226, [R1+0x22c] ;  /* 0x00022c0001e27983 */ /* 0x002f280000300800 */
[----:B------:R-:W4:Y:S04]  /*79b0*/  LDL.LU R218, [R1+0x2b8] ;  /* 0x0002b80001da7983 */ /* 0x000f280000300800 */
[----:B------:R-:W4:Y:S04]  /*79c0*/  LDL.LU R196, [R1+0x318] ;  /* 0x0003180001c47983 */ /* 0x000f280000300800 */
[----:B------:R-:W4:Y:S04]  /*79d0*/  LDL.LU R3, [R1+0x21c] ;  /* 0x00021c0001037983 */ /* 0x000f280000300800 */
[----:B------:R-:W4:Y:S04]  /*79e0*/  LDL.LU R14, [R1+0x2bc] ;  /* 0x0002bc00010e7983 */ /* 0x000f280000300800 */
[----:B------:R-:W4:Y:S04]  /*79f0*/  LDL.LU R6, [R1+0x220] ;  /* 0x0002200001067983 */ /* 0x000f280000300800 */
[----:B------:R-:W4:Y:S01]  /*7a00*/  LDL.LU R7, [R1+0x2c4] ;  /* 0x0002c40001077983 */ /* 0x000f220000300800 */
[----:B------:R-:W-:Y:S01]  /*7a10*/  PRMT R189, RZ, 0x7610, R189 ;  /* 0x00007610ffbd7816 */ /* 0x000fe200000000bd */
[----:B------:R-:W-:Y:S01]  /*7a20*/  IMAD.X R9, R200, 0x1, R0, P1 ;  /* 0x00000001c8097824 */ /* 0x000fe200008e0600 */
[----:B------:R-:W-:-:S02]  /*7a30*/  PRMT R176, RZ, 0x7610, R176 ;  /* 0x00007610ffb07816 */ /* 0x000fc400000000b0 */
[----:B------:R-:W-:Y:S02]  /*7a40*/  PRMT R173, RZ, 0x7610, R173 ;  /* 0x00007610ffad7816 */ /* 0x000fe400000000ad */
[----:B------:R-:W-:Y:S01]  /*7a50*/  PRMT R172, RZ, 0x7610, R172 ;  /* 0x00007610ffac7816 */ /* 0x000fe200000000ac */
[----:B------:R0:W4:Y:S01]  /*7a60*/  @!P0 LDG.E.U16 R189, desc[UR14][R8.64] ;  /* 0x0000000e08bd8981 */ /* 0x000122000c1e1500 */
[----:B------:R-:W-:-:S03]  /*7a70*/  PRMT R171, RZ, 0x7610, R171 ;  /* 0x00007610ffab7816 */ /* 0x000fc600000000ab */
[----:B---3--:R-:W-:Y:S04]  /*7a80*/  STS.U16 [R2+UR12+0x4300], R169 ;  /* 0x004300a902007988 */ /* 0x008fe8000800040c */
[----:B------:R-:W3:Y:S01]  /*7a90*/  LDL R28, [R1+0x32c] ;  /* 0x00032c00011c7983 */ /* 0x000ee20000100800 */
[----:B0-----:R-:W-:-:S05]  /*7aa0*/  IADD3 R8, P1, R229, R4, RZ ;  /* 0x00000004e5087210 */ /* 0x001fca0007f3e0ff */
[----:B------:R-:W-:-:S05]  /*7ab0*/  IMAD.X R9, R225, 0x1, R0, P1 ;  /* 0x00000001e1097824 */ /* 0x000fca00008e0600 */
[----:B------:R0:W3:Y:S02]  /*7ac0*/  @!P0 LDG.E.U16 R176, desc[UR14][R8.64] ;  /* 0x0000000e08b08981 */ /* 0x0000e4000c1e1500 */
[----:B0-----:R-:W-:Y:S02]  /*7ad0*/  IADD3 R8, P1, R27, R4, RZ ;  /* 0x000000041b087210 */ /* 0x001fe40007f3e0ff */
[----:B------:R-:W-:Y:S04]  /*7ae0*/  STS.U16 [R2+UR12+0x4700], R167 ;  /* 0x004700a702007988 */ /* 0x000fe8000800040c */
[----:B------:R-:W-:Y:S04]  /*7af0*/  STS.U16 [R2+UR12+0x4b00], R159 ;  /* 0x004b009f02007988 */ /* 0x000fe8000800040c */
[----:B------:R-:W3:Y:S04]  /*7b00*/  LDL R27, [R1+0x310] ;  /* 0x00031000011b7983 */ /* 0x000ee80000100800 */
[----:B------:R0:W-:Y:S04]  /*7b10*/  STS.U16 [R2+UR12+0x4f00], R160 ;  /* 0x004f00a002007988 */ /* 0x0001e8000800040c */
[----:B------:R-:W3:Y:S01]  /*7b20*/  LDL.LU R216, [R1+0x200] ;  /* 0x0002000001d87983 */ /* 0x000ee20000300800 */
[----:B------:R-:W-:-:S03]  /*7b30*/  PRMT R170, RZ, 0x7610, R170 ;  /* 0x00007610ffaa7816 */ /* 0x000fc600000000aa */
[----:B0-----:R-:W3:Y:S01]  /*7b40*/  LDL.LU R2, [R1+0x210] ;  /* 0x0002100001027983 */ /* 0x001ee20000300800 */
[----:B--2---:R-:W-:-:S05]  /*7b50*/  IMAD.X R9, R233, 0x1, R0, P1 ;  /* 0x00000001e9097824 */ /* 0x004fca00008e0600 */
[----:B------:R0:W2:Y:S02]  /*7b60*/  @!P0 LDG.E.U16 R173, desc[UR14][R8.64] ;  /* 0x0000000e08ad8981 */ /* 0x0000a4000c1e1500 */
[----:B0-----:R-:W-:-:S05]  /*7b70*/  IADD3 R8, P1, R222, R4, RZ ;  /* 0x00000004de087210 */ /* 0x001fca0007f3e0ff */
[----:B------:R-:W-:-:S05]  /*7b80*/  IMAD.X R9, R198, 0x1, R0, P1 ;  /* 0x00000001c6097824 */ /* 0x000fca00008e0600 */
[----:B------:R4:W2:Y:S02]  /*7b90*/  @!P0 LDG.E.U16 R172, desc[UR14][R8.64] ;  /* 0x0000000e08ac8981 */ /* 0x0008a4000c1e1500 */
[----:B----4-:R-:W-:-:S05]  /*7ba0*/  IADD3 R8, P1, R226, R4, RZ ;  /* 0x00000004e2087210 */ /* 0x010fca0007f3e0ff */
[----:B------:R-:W-:-:S05]  /*7bb0*/  IMAD.X R9, R221, 0x1, R0, P1 ;  /* 0x00000001dd097824 */ /* 0x000fca00008e0600 */
[----:B------:R0:W4:Y:S02]  /*7bc0*/  @!P0 LDG.E.U16 R171, desc[UR14][R8.64] ;  /* 0x0000000e08ab8981 */ /* 0x000124000c1e1500 */
[----:B0-----:R-:W-:-:S05]  /*7bd0*/  IADD3 R8, P1, R24, R4, RZ ;  /* 0x0000000418087210 */ /* 0x001fca0007f3e0ff */
[--C-:B------:R-:W-:Y:S01]  /*7be0*/  IMAD.X R9, R25, 0x1, R0.reuse, P1 ;  /* 0x0000000119097824 */ /* 0x100fe200008e0600 */
[----:B------:R0:W-:Y:S04]  /*7bf0*/  STL [R1+0x374], R7 ;  /* 0x0003740701007387 */ /* 0x0001e80000100800 */
[----:B------:R1:W4:Y:S02]  /*7c00*/  @!P0 LDG.E.U16 R170, desc[UR14][R8.64] ;  /* 0x0000000e08aa8981 */ /* 0x000324000c1e1500 */
[----:B-1----:R-:W-:Y:S02]  /*7c10*/  IADD3 R8, P1, R7, R4, RZ ;  /* 0x0000000407087210 */ /* 0x002fe40007f3e0ff */
[----:B0-----:R-:W2:Y:S03]  /*7c20*/  LDL.LU R7, [R1+0x2ac] ;  /* 0x0002ac0001077983 */ /* 0x001ea60000300800 */
[----:B------:R-:W-:Y:S01]  /*7c30*/  IMAD.X R9, R6, 0x1, R0, P1 ;  /* 0x0000000106097824 */ /* 0x000fe200008e0600 */
[----:B------:R0:W-:Y:S04]  /*7c40*/  STL [R1+0x378], R6 ;  /* 0x0003780601007387 */ /* 0x0001e80000100800 */
[----:B0-----:R-:W4:Y:S01]  /*7c50*/  LDL.LU R6, [R1+0x20c] ;  /* 0x00020c0001067983 */ /* 0x001f220000300800 */
[----:B------:R-:W-:-:S06]  /*7c60*/  PRMT R169, RZ, 0x7610, R169 ;  /* 0x00007610ffa97816 */ /* 0x000fcc00000000a9 */
[----:B------:R0:W4:Y:S01]  /*7c70*/  @!P0 LDG.E.U16 R169, desc[UR14][R8.64] ;  /* 0x0000000e08a98981 */ /* 0x000122000c1e1500 */
[----:B------:R-:W-:Y:S02]  /*7c80*/  PRMT R168, RZ, 0x7610, R168 ;  /* 0x00007610ffa87816 */ /* 0x000fe400000000a8 */
[----:B0-----:R-:W-:-:S05]  /*7c90*/  IADD3 R8, P1, R14, R4, RZ ;  /* 0x000000040e087210 */ /* 0x001fca0007f3e0ff */
[----:B------:R-:W-:-:S05]  /*7ca0*/  IMAD.X R9, R3, 0x1, R0, P1 ;  /* 0x0000000103097824 */ /* 0x000fca00008e0600 */
[----:B------:R0:W4:Y:S01]  /*7cb0*/  @!P0 LDG.E.U16 R168, desc[UR14][R8.64] ;  /* 0x0000000e08a88981 */ /* 0x000122000c1e1500 */
[----:B------:R-:W-:Y:S02]  /*7cc0*/  PRMT R167, RZ, 0x7610, R167 ;  /* 0x00007610ffa77816 */ /* 0x000fe400000000a7 */
[----:B0-----:R-:W-:-:S05]  /*7cd0*/  IADD3 R8, P1, R196, R4, RZ ;  /* 0x00000004c4087210 */ /* 0x001fca0007f3e0ff */
[----:B------:R-:W-:-:S05]  /*7ce0*/  IMAD.X R9, R218, 0x1, R0, P1 ;  /* 0x00000001da097824 */ /* 0x000fca00008e0600 */
[----:B------:R3:W4:Y:S01]  /*7cf0*/  @!P0 LDG.E.U16 R167, desc[UR14][R8.64] ;  /* 0x0000000e08a78981 */ /* 0x000722000c1e1500 */
[----:B------:R-:W-:Y:S02]  /*7d00*/  PRMT R166, RZ, 0x7610, R166 ;  /* 0x00007610ffa67816 */ /* 0x000fe400000000a6 */
[----:B---3--:R-:W-:-:S05]  /*7d10*/  IADD3 R8, P1, R2, R4, RZ ;  /* 0x0000000402087210 */ /* 0x008fca0007f3e0ff */
[----:B------:R-:W-:-:S05]  /*7d20*/  IMAD.X R9, R217, 0x1, R0, P1 ;  /* 0x00000001d9097824 */ /* 0x000fca00008e0600 */
[----:B------:R2:W3:Y:S01]  /*7d30*/  @!P0 LDG.E.U16 R166, desc[UR14][R8.64] ;  /* 0x0000000e08a68981 */ /* 0x0004e2000c1e1500 */
[----:B------:R-:W-:-:S03]  /*7d40*/  PRMT R165, RZ, 0x7610, R165 ;  /* 0x00007610ffa57816 */ /* 0x000fc600000000a5 */
[----:B------:R0:W-:Y:S04]  /*7d50*/  STL [R1+0x380], R14 ;  /* 0x0003800e01007387 */ /* 0x0001e80000100800 */
[----:B------:R1:W-:Y:S04]  /*7d60*/  STS.U16 [R28+UR12+0x4380], R193 ;  /* 0x004380c11c007988 */ /* 0x0003e8000800040c */
[----:B0-----:R-:W3:Y:S04]  /*7d70*/  LDL.LU R14, [R1+0x2a8] ;  /* 0x0002a800010e7983 */ /* 0x001ee80000300800 */
[----:B------:R-:W-:Y:S04]  /*7d80*/  STL [R1+0x384], R3 ;  /* 0x0003840301007387 */ /* 0x000fe80000100800 */
[----:B------:R-:W-:Y:S01]  /*7d90*/  STL [R1+0x394], R196 ;  /* 0x000394c401007387 */ /* 0x000fe20000100800 */
[----:B-1----:R-:W-:-:S03]  /*7da0*/  IMAD.MOV.U32 R193, RZ, RZ, R26 ;  /* 0x000000ffffc17224 */ /* 0x002fc600078e001a */
[----:B------:R0:W-:Y:S04]  /*7db0*/  STS.U16 [R28+UR12+0x4780], R192 ;  /* 0x004780c01c007988 */ /* 0x0001e8000800040c */
[----:B------:R-:W-:Y:S04]  /*7dc0*/  STL [R1+0x3a8], R218 ;  /* 0x0003a8da01007387 */ /* 0x000fe80000100800 */
[----:B------:R1:W-:Y:S01]  /*7dd0*/  STS.U16 [R28+UR12+0x4b80], R191 ;  /* 0x004b80bf1c007988 */ /* 0x0003e2000800040c */
[----:B0-----:R-:W-:-:S03]  /*7de0*/  IMAD.MOV.U32 R192, RZ, RZ, R25 ;  /* 0x000000ffffc07224 */ /* 0x001fc600078e0019 */
[----:B------:R-:W3:Y:S04]  /*7df0*/  LDL.LU R251, [R1+0x308] ;  /* 0x0003080001fb7983 */ /* 0x000ee80000300800 */
[----:B------:R-:W3:Y:S01]  /*7e00*/  LDL.LU R3, [R1+0x29c] ;  /* 0x00029c0001037983 */ /* 0x000ee20000300800 */
[----:B-1----:R-:W-:-:S03]  /*7e10*/  IMAD.MOV.U32 R191, RZ, RZ, R24 ;  /* 0x000000ffffbf7224 */ /* 0x002fc600078e0018 */
[----:B------:R-:W3:Y:S04]  /*7e20*/  LDL.LU.64 R24, [R1] ;  /* 0x0000000001187983 */ /* 0x000ee80000300a00 */
[----:B------:R0:W-:Y:S01]  /*7e30*/  STS.U16 [R28+UR12+0x4f80], R161 ;  /* 0x004f80a11c007988 */ /* 0x0001e2000800040c */
[----:B--2---:R-:W-:-:S05]  /*7e40*/  IADD3 R8, P1, R7, R4, RZ ;  /* 0x0000000407087210 */ /* 0x004fca0007f3e0ff */
[----:B----4-:R-:W-:-:S05]  /*7e50*/  IMAD.X R9, R6, 0x1, R0, P1 ;  /* 0x0000000106097824 */ /* 0x010fca00008e0600 */
[----:B------:R1:W2:Y:S02]  /*7e60*/  @!P0 LDG.E.U16 R165, desc[UR14][R8.64] ;  /* 0x0000000e08a58981 */ /* 0x0002a4000c1e1500 */
[----:B-1----:R-:W-:Y:S02]  /*7e70*/  IADD3 R8, P1, R27, R4, RZ ;  /* 0x000000041b087210 */ /* 0x002fe40007f3e0ff */
[----:B------:R-:W4:Y:S04]  /*7e80*/  LDL.LU.64 R26, [R1+0x8] ;  /* 0x00000800011a7983 */ /* 0x000f280000300a00 */
[----:B0-----:R-:W4:Y:S04]  /*7e90*/  LDL.LU.64 R28, [R1+0x10] ;  /* 0x00001000011c7983 */ /* 0x001f280000300a00 */
[----:B------:R-:W4:Y:S04]  /*7ea0*/  LDL.LU.64 R30, [R1+0x18] ;  /* 0x00001800011e7983 */ /* 0x000f280000300a00 */
        /* <DEDUP_REMOVED lines=60> */
[----:B------:R-:W2:Y:S04]  /*8270*/  LDL.LU R236, [R1+0x234] ;  /* 0x0002340001ec7983 */ /* 0x000ea80000300800 */
[----:B------:R-:W4:Y:S04]  /*8280*/  LDL.LU R202, [R1+0x240] ;  /* 0x0002400001ca7983 */ /* 0x000f280000300800 */
        /* <DEDUP_REMOVED lines=17> */
[----:B------:R0:W-:Y:S04]  /*83a0*/  STS.U16 [R5+UR12+0x400], R174 ;  /* 0x000400ae05007988 */ /* 0x0001e8000800040c */
[----:B------:R1:W-:Y:S04]  /*83b0*/  STS.U16 [R5+UR12+0x600], R175 ;  /* 0x000600af05007988 */ /* 0x0003e8000800040c */
[----:B0-----:R-:W4:Y:S04]  /*83c0*/  LDL.LU R174, [R1+0x230] ;  /* 0x0002300001ae7983 */ /* 0x001f280000300800 */
[----:B-1----:R-:W4:Y:S01]  /*83d0*/  LDL.LU R175, [R1+0x2d0] ;  /* 0x0002d00001af7983 */ /* 0x002f220000300800 */
[----:B------:R-:W-:Y:S01]  /*83e0*/  PRMT R164, RZ, 0x7610, R164 ;  /* 0x00007610ffa47816 */ /* 0x000fe200000000a4 */
[----:B---3--:R-:W-:-:S05]  /*83f0*/  IMAD.X R9, R14, 0x1, R0, P1 ;  /* 0x000000010e097824 */ /* 0x008fca00008e0600 */
[----:B------:R0:W3:Y:S04]  /*8400*/  @!P0 LDG.E.U16 R164, desc[UR14][R8.64] ;  /* 0x0000000e08a48981 */ /* 0x0000e8000c1e1500 */
[----:B------:R1:W-:Y:S01]  /*8410*/  STS.U16 [R5+UR12+0x200], R163 ;  /* 0x000200a305007988 */ /* 0x0003e2000800040c */
[----:B0-----:R-:W-:Y:S02]  /*8420*/  IADD3 R8, P1, R216, R4, RZ ;  /* 0x00000004d8087210 */ /* 0x001fe40007f3e0ff */
[----:B-1----:R-:W-:-:S03]  /*8430*/  PRMT R163, RZ, 0x7610, R163 ;  /* 0x00007610ffa37816 */ /* 0x002fc600000000a3 */
[----:B------:R-:W-:Y:S01]  /*8440*/  IMAD.X R9, R215, 0x1, R0, P1 ;  /* 0x00000001d7097824 */ /* 0x000fe200008e0600 */
[----:B------:R0:W-:Y:S04]  /*8450*/  STS.U16 [R5+UR12], R162 ;  /* 0x000000a205007988 */ /* 0x0001e8000800040c */
[----:B------:R1:W3:Y:S01]  /*8460*/  @!P0 LDG.E.U16 R163, desc[UR14][R8.64] ;  /* 0x0000000e08a38981 */ /* 0x0002e2000c1e1500 */
[----:B0-----:R-:W-:Y:S02]  /*8470*/  PRMT R162, RZ, 0x7610, R162 ;  /* 0x00007610ffa27816 */ /* 0x001fe400000000a2 */
[----:B-1----:R-:W-:-:S05]  /*8480*/  IADD3 R8, P1, R3, R4, RZ ;  /* 0x0000000403087210 */ /* 0x002fca0007f3e0ff */
[----:B------:R-:W-:-:S05]  /*8490*/  IMAD.X R9, R252, 0x1, R0, P1 ;  /* 0x00000001fc097824 */ /* 0x000fca00008e0600 */
[----:B------:R0:W3:Y:S01]  /*84a0*/  @!P0 LDG.E.U16 R162, desc[UR14][R8.64] ;  /* 0x0000000e08a28981 */ /* 0x0000e2000c1e1500 */
[----:B------:R-:W-:Y:S02]  /*84b0*/  PRMT R161, RZ, 0x7610, R161 ;  /* 0x00007610ffa17816 */ /* 0x000fe400000000a1 */
[----:B0-----:R-:W-:Y:S02]  /*84c0*/  IADD3 R8, P1, R251, R4, RZ ;  /* 0x00000004fb087210 */ /* 0x001fe40007f3e0ff */
[----:B------:R-:W-:Y:S02]  /*84d0*/  PRMT R160, RZ, 0x7610, R160 ;  /* 0x00007610ffa07816 */ /* 0x000fe400000000a0 */
[----:B------:R-:W-:Y:S02]  /*84e0*/  PRMT R159, RZ, 0x7610, R159 ;  /* 0x00007610ff9f7816 */ /* 0x000fe4000000009f */
[----:B------:R-:W-:Y:S02]  /*84f0*/  PRMT R158, RZ, 0x7610, R158 ;  /* 0x00007610ff9e7816 */ /* 0x000fe4000000009e */
[----:B------:R-:W-:-:S02]  /*8500*/  PRMT R157, RZ, 0x7610, R157 ;  /* 0x00007610ff9d7816 */ /* 0x000fc4000000009d */
[----:B------:R-:W-:Y:S02]  /*8510*/  PRMT R156, RZ, 0x7610, R156 ;  /* 0x00007610ff9c7816 */ /* 0x000fe4000000009c */
[----:B------:R-:W-:Y:S02]  /*8520*/  PRMT R155, RZ, 0x7610, R155 ;  /* 0x00007610ff9b7816 */ /* 0x000fe4000000009b */
[----:B------:R-:W-:Y:S02]  /*8530*/  PRMT R154, RZ, 0x7610, R154 ;  /* 0x00007610ff9a7816 */ /* 0x000fe4000000009a */
[----:B------:R-:W-:Y:S02]  /*8540*/  PRMT R153, RZ, 0x7610, R153 ;  /* 0x00007610ff997816 */ /* 0x000fe40000000099 */
[----:B------:R-:W-:Y:S02]  /*8550*/  PRMT R152, RZ, 0x7610, R152 ;  /* 0x00007610ff987816 */ /* 0x000fe40000000098 */
[----:B------:R-:W-:-:S02]  /*8560*/  PRMT R23, RZ, 0x7610, R23 ;  /* 0x00007610ff177816 */ /* 0x000fc40000000017 */
[----:B------:R-:W-:Y:S02]  /*8570*/  PRMT R22, RZ, 0x7610, R22 ;  /* 0x00007610ff167816 */ /* 0x000fe40000000016 */
[----:B------:R-:W-:Y:S02]  /*8580*/  PRMT R21, RZ, 0x7610, R21 ;  /* 0x00007610ff157816 */ /* 0x000fe40000000015 */
[----:B------:R-:W-:Y:S01]  /*8590*/  PRMT R20, RZ, 0x7610, R20 ;  /* 0x00007610ff147816 */ /* 0x000fe20000000014 */
[----:B------:R0:W-:Y:S02]  /*85a0*/  STS.U16 [R5+UR12+0x2200], R19 ;  /* 0x0022001305007988 */ /* 0x0001e4000800040c */
[----:B0-----:R-:W-:Y:S02]  /*85b0*/  PRMT R19, RZ, 0x7610, R19 ;  /* 0x00007610ff137816 */ /* 0x001fe40000000013 */
[----:B------:R0:W-:Y:S02]  /*85c0*/  STS.U16 [R5+UR12+0x2400], R18 ;  /* 0x0024001205007988 */ /* 0x0001e4000800040c */
[----:B0-----:R-:W-:-:S02]  /*85d0*/  PRMT R18, RZ, 0x7610, R18 ;  /* 0x00007610ff127816 */ /* 0x001fc40000000012 */
[----:B------:R0:W-:Y:S01]  /*85e0*/  STS.U16 [R5+UR12+0x2600], R17 ;  /* 0x0026001105007988 */ /* 0x0001e2000800040c */
[----:B--2---:R-:W-:-:S05]  /*85f0*/  IMAD.X R9, R214, 0x1, R0, P1 ;  /* 0x00000001d6097824 */ /* 0x004fca00008e0600 */
[----:B------:R1:W2:Y:S02]  /*8600*/  @!P0 LDG.E.U16 R161, desc[UR14][R8.64] ;  /* 0x0000000e08a18981 */ /* 0x0002a4000c1e1500 */
[----:B-1----:R-:W-:-:S05]  /*8610*/  IADD3 R8, P1, R249, R4, RZ ;  /* 0x00000004f9087210 */ /* 0x002fca0007f3e0ff */
[----:B------:R-:W-:-:S05]  /*8620*/  IMAD.X R9, R213, 0x1, R0, P1 ;  /* 0x00000001d5097824 */ /* 0x000fca00008e0600 */
[----:B------:R4:W2:Y:S02]  /*8630*/  @!P0 LDG.E.U16 R160, desc[UR14][R8.64] ;  /* 0x0000000e08a08981 */ /* 0x0008a4000c1e1500 */
[----:B----4-:R-:W-:-:S05]  /*8640*/  IADD3 R8, P1, R196, R4, RZ ;  /* 0x00000004c4087210 */ /* 0x010fca0007f3e0ff */
[----:B------:R-:W-:-:S05]  /*8650*/  IMAD.X R9, R248, 0x1, R0, P1 ;  /* 0x00000001f8097824 */ /* 0x000fca00008e0600 */
[----:B------:R1:W4:Y:S02]  /*8660*/  @!P0 LDG.E.U16 R159, desc[UR14][R8.64] ;  /* 0x0000000e089f8981 */ /* 0x000324000c1e1500 */
[----:B-1----:R-:W-:-:S05]  /*8670*/  IADD3 R8, P1, R250, R4, RZ ;  /* 0x00000004fa087210 */ /* 0x002fca0007f3e0ff */
        /* <DEDUP_REMOVED lines=37> */
[----:B------:R1:W4:Y:S01]  /*88d0*/  @!P0 LDG.E.U16 R18, desc[UR14][R8.64] ;  /* 0x0000000e08128981 */ /* 0x000322000c1e1500 */
[----:B0-----:R-:W-:Y:S02]  /*88e0*/  PRMT R17, RZ, 0x7610, R17 ;  /* 0x00007610ff117816 */ /* 0x001fe40000000011 */
[----:B-1----:R-:W-:-:S05]  /*88f0*/  IADD3 R8, P1, R228, R4, RZ ;  /* 0x00000004e4087210 */ /* 0x002fca0007f3e0ff */
[----:B------:R-:W-:Y:S01]  /*8900*/  IMAD.X R9, R201, 0x1, R0, P1 ;  /* 0x00000001c9097824 */ /* 0x000fe200008e0600 */
[----:B------:R0:W-:Y:S04]  /*8910*/  STS.U16 [R5+UR12+0x1600], R16 ;  /* 0x0016001005007988 */ /* 0x0001e8000800040c */
        /* <DEDUP_REMOVED lines=28> */
[----:B------:R-:W-:-:S05]  /*8ae0*/  IMAD.X R9, R197, 0x1, R0, P1 ;  /* 0x00000001c5097824 */ /* 0x000fca00008e0600 */
[----:B------:R-:W4:Y:S04]  /*8af0*/  @!P0 LDG.E.U16 R10, desc[UR14][R8.64] ;  /* 0x0000000e080a8981 */ /* 0x000f28000c1e1500 */
[----:B------:R0:W-:Y:S04]  /*8b00*/  STS.U16 [R5+UR12+0x800], R183 ;  /* 0x000800b705007988 */ /* 0x0001e8000800040c */
[----:B------:R-:W-:Y:S01]  /*8b10*/  STS.U16 [R5+UR12+0xa00], R182 ;  /* 0x000a00b605007988 */ /* 0x000fe2000800040c */
[----:B0-----:R-:W-:-:S03]  /*8b20*/  LOP3.LUT R183, R5, 0x20, RZ, 0x3c, !PT ;  /* 0x0000002005b77812 */ /* 0x001fc600078e3cff */
[----:B------:R-:W-:Y:S04]  /*8b30*/  STS.U16 [R5+UR12+0xc00], R181 ;  /* 0x000c00b505007988 */ /* 0x000fe8000800040c */
        /* <DEDUP_REMOVED lines=22> */
[----:B---3--:R-:W-:Y:S04]  /*8ca0*/  STS.U16 [R183+UR12+0xb00], R164 ;  /* 0x000b00a4b7007988 */ /* 0x008fe8000800040c */
[----:B------:R-:W-:Y:S04]  /*8cb0*/  STS.U16 [R183+UR12+0xd00], R163 ;  /* 0x000d00a3b7007988 */ /* 0x000fe8000800040c */
[----:B------:R-:W-:Y:S04]  /*8cc0*/  STS.U16 [R183+UR12+0xf00], R162 ;  /* 0x000f00a2b7007988 */ /* 0x000fe8000800040c */
[----:B--2---:R-:W-:Y:S04]  /*8cd0*/  STS.U16 [R183+UR12+0x1100], R161 ;  /* 0x001100a1b7007988 */ /* 0x004fe8000800040c */
[----:B------:R-:W-:Y:S04]  /*8ce0*/  STS.U16 [R183+UR12+0x1300], R160 ;  /* 0x001300a0b7007988 */ /* 0x000fe8000800040c */
[----:B----4-:R-:W-:Y:S04]  /*8cf0*/  STS.U16 [R183+UR12+0x1500], R159 ;  /* 0x0015009fb7007988 */ /* 0x010fe8000800040c */
        /* <DEDUP_REMOVED lines=18> */
[----:B------:R0:W-:Y:S04]  /*8e20*/  STS.U16 [R183+UR12+0x3b00], R11 ;  /* 0x003b000bb7007988 */ /* 0x0001e8000800040c */
[----:B------:R1:W-:Y:S01]  /*8e30*/  STS.U16 [R183+UR12+0x3d00], R10 ;  /* 0x003d000ab7007988 */ /* 0x0003e2000800040c */
[----:B------:R2:W-:Y:S06]  /*8e40*/  MEMBAR.ALL.CTA ;  /* 0x0000000000007992 */ /* 0x0005ec0000008000 */
[----:B--2---:R-:W2:Y:S02]  /*8e50*/  FENCE.VIEW.ASYNC.S ;  /* 0x00000000000073c6 */ /* 0x004ea40000000000 */
[----:B--2---:R-:W-:Y:S06]  /*8e60*/  BAR.SYNC.DEFER_BLOCKING 0x0 ;  /* 0x0000000000007b1d */ /* 0x004fec0000010000 */
[----:B------:R-:W-:Y:S01]  /*8e70*/  UMOV UR4, UR13 ;  /* 0x0000000d00047c82 */ /* 0x000fe20008000000 */
[----:B------:R-:W-:Y:S01]  /*8e80*/  UMOV UR5, 0x40000040 ;  /* 0x4000004000057882 */ /* 0x000fe20000000000 */
[----:B------:R-:W-:-:S06]  /*8e90*/  WARPGROUP.ARRIVE ;  /* 0x00000000000079c5 */ /* 0x000fcc0000000000 */
[----:B------:R-:W-:Y:S03]  /*8ea0*/  HGMMA.64x256x16.F32.BF16 R24, gdesc[UR4].tnspA, R24, gsb0 ;  /* 0x23e00000041879f0 */ /* 0x000fe60008001818 */
[----:B------:R-:W-:Y:S02]  /*8eb0*/  WARPGROUP.DEPBAR.LE gsb0, 0x0 ;  /* 0x00008000000079c5 */ /* 0x000fe40000010000 */
[----:B------:R-:W-:-:S15]  /*8ec0*/  WARPGROUP.ARRIVE ;  /* 0x00000000000079c5 */ /* 0x000fde0000000000 */
[----:B------:R-:W-:-:S08]  /*8ed0*/  NOP ;  /* 0x0000000000007918 */ /* 0x000fd00000000000 */
[----:B------:R-:W-:Y:S01]  /*8ee0*/  HGMMA.64x256x16.F32.BF16 R24, gdesc[UR8].tnspA, R24, gsb0 ;  /* 0x23e00000081879f0 */ /* 0x000fe20008001818 */
[----:B0-----:R-:W-:Y:S02]  /*8ef0*/  IMAD.MOV.U32 R11, RZ, RZ, R193 ;  /* 0x000000ffff0b7224 */ /* 0x001fe400078e00c1 */
[----:B------:R-:W-:Y:S02]  /*8f00*/  IMAD.MOV.U32 R9, RZ, RZ, R191 ;  /* 0x000000ffff097224 */ /* 0x000fe400078e00bf */
[----:B------:R-:W-:Y:S02]  /*8f10*/  IMAD.MOV.U32 R8, RZ, RZ, R192 ;  /* 0x000000ffff087224 */ /* 0x000fe400078e00c0 */
[----:B------:R-:W-:Y:S02]  /*8f20*/  IMAD.MOV.U32 R13, RZ, RZ, R175 ;  /* 0x000000ffff0d7224 */ /* 0x000fe400078e00af */
[----:B------:R-:W-:Y:S01]  /*8f30*/  IMAD.MOV.U32 R12, RZ, RZ, R174 ;  /* 0x000000ffff0c7224 */ /* 0x000fe200078e00ae */
[----:B------:R-:W-:Y:S01]  /*8f40*/  LOP3.LUT R9, R9, R8, RZ, 0x3c, !PT ;  /* 0x0000000809097212 */ /* 0x000fe200078e3cff */
[----:B-1----:R-:W-:-:S03]  /*8f50*/  IMAD.MOV.U32 R10, RZ, RZ, R11 ;  /* 0x000000ffff0a7224 */ /* 0x002fc600078e000b */
[----:B------:R-:W-:Y:S01]  /*8f60*/  LOP3.LUT R8, R9, R8, RZ, 0x3c, !PT ;  /* 0x0000000809087212 */ /* 0x000fe200078e3cff */
[----:B------:R-:W-:-:S03]  /*8f70*/  IMAD.MOV.U32 R11, RZ, RZ, R219 ;  /* 0x000000ffff0b7224 */ /* 0x000fc600078e00db */
[----:B------:R-:W-:Y:S01]  /*8f80*/  LOP3.LUT R9, R9, R8, RZ, 0x3c, !PT ;  /* 0x0000000809097212 */ /* 0x000fe200078e3cff */
[----:B------:R-:W-:-:S04]  /*8f90*/  IMAD.WIDE R10, R195, 0x2, R10 ;  /* 0x00000002c30a7825 */ /* 0x000fc800078e020a */
[----:B------:R-:W-:-:S04]  /*8fa0*/  IMAD.WIDE R8, R195, 0x2, R8 ;  /* 0x00000002c3087825 */ /* 0x000fc800078e0208 */
[----:B------:R-:W-:Y:S01]  /*8fb0*/  IMAD.MOV.U32 R219, RZ, RZ, R11 ;  /* 0x000000ffffdb7224 */ /* 0x000fe200078e000b */
[----:B------:R-:W-:Y:S02]  /*8fc0*/  WARPGROUP.DEPBAR.LE gsb0, 0x0 ;  /* 0x00008000000079c5 */ /* 0x000fe40000010000 */
[----:B------:R-:W-:Y:S04]  /*8fd0*/  STL.64 [R1], R24 ;  /* 0x0000001801007387 */ /* 0x000fe80000100a00 */
        /* <DEDUP_REMOVED lines=62> */
[----:B------:R0:W-:Y:S04]  /*93c0*/  STL.64 [R1+0x1f8], R150 ;  /* 0x0001f89601007387 */ /* 0x0001e80000100a00 */
[----:B0-----:R-:W2:Y:S04]  /*93d0*/  LDL.LU.64 R150, [R1+0x608] ;  /* 0x0006080001967983 */ /* 0x001ea80000300a00 */
[----:B------:R-:W2:Y:S04]  /*93e0*/  LDL.LU.64 R148, [R1+0x600] ;  /* 0x0006000001947983 */ /* 0x000ea80000300a00 */
        /* <DEDUP_REMOVED lines=31> */
[----:B------:R-:W2:Y:S01]  /*95e0*/  LDL.LU.64 R84, [R1+0x500] ;  /* 0x0005000001547983 */ /* 0x000ea20000300a00 */
[----:B------:R-:W-:-:S03]  /*95f0*/  IMAD.MOV.U32 R194, RZ, RZ, R75 ;  /* 0x000000ffffc27224 */ /* 0x000fc600078e004b */
[----:B------:R-:W2:Y:S01]  /*9600*/  LDL.LU.64 R82, [R1+0x4f8] ;  /* 0x0004f80001527983 */ /* 0x000ea20000300a00 */
[----:B------:R-:W-:-:S03]  /*9610*/  IMAD.MOV.U32 R193, RZ, RZ, R74 ;  /* 0x000000ffffc17224 */ /* 0x000fc600078e004a */
[----:B------:R-:W2:Y:S01]  /*9620*/  LDL.LU.64 R80, [R1+0x4f0] ;  /* 0x0004f00001507983 */ /* 0x000ea20000300a00 */
[----:B------:R-:W-:-:S03]  /*9630*/  IMAD.MOV.U32 R192, RZ, RZ, R73 ;  /* 0x000000ffffc07224 */ /* 0x000fc600078e0049 */
[----:B------:R-:W2:Y:S01]  /*9640*/  LDL.LU.64 R78, [R1+0x4e8] ;  /* 0x0004e800014e7983 */ /* 0x000ea20000300a00 */
[----:B------:R-:W-:-:S03]  /*9650*/  IMAD.MOV.U32 R191, RZ, RZ, R72 ;  /* 0x000000ffffbf7224 */ /* 0x000fc600078e0048 */
[----:B------:R-:W2:Y:S01]  /*9660*/  LDL.LU.64 R76, [R1+0x4e0] ;  /* 0x0004e000014c7983 */ /* 0x000ea20000300a00 */
[----:B------:R-:W-:Y:S02]  /*9670*/  IMAD.MOV.U32 R190, RZ, RZ, R71 ;  /* 0x000000ffffbe7224 */ /* 0x000fe400078e0047 */
[----:B------:R-:W-:Y:S01]  /*9680*/  IMAD.MOV.U32 R189, RZ, RZ, R70 ;  /* 0x000000ffffbd7224 */ /* 0x000fe200078e0046 */
[----:B------:R-:W2:Y:S01]  /*9690*/  LDL.LU.64 R74, [R1+0x4d8] ;  /* 0x0004d800014a7983 */ /* 0x000ea20000300a00 */
[----:B------:R-:W-:Y:S02]  /*96a0*/  IMAD.MOV.U32 R188, RZ, RZ, R69 ;  /* 0x000000ffffbc7224 */ /* 0x000fe400078e0045 */
[----:B------:R-:W-:Y:S01]  /*96b0*/  IMAD.MOV.U32 R187, RZ, RZ, R68 ;  /* 0x000000ffffbb7224 */ /* 0x000fe200078e0044 */
[----:B------:R-:W2:Y:S01]  /*96c0*/  LDL.LU.64 R72, [R1+0x4d0] ;  /* 0x0004d00001487983 */ /* 0x000ea20000300a00 */
[----:B------:R-:W-:Y:S02]  /*96d0*/  IMAD.MOV.U32 R186, RZ, RZ, R67 ;  /* 0x000000ffffba7224 */ /* 0x000fe400078e0043 */
[----:B------:R-:W-:Y:S01]  /*96e0*/  IMAD.MOV.U32 R185, RZ, RZ, R66 ;  /* 0x000000ffffb97224 */ /* 0x000fe200078e0042 */
[----:B------:R-:W2:Y:S01]  /*96f0*/  LDL.LU.64 R70, [R1+0x4c8] ;  /* 0x0004c80001467983 */ /* 0x000ea20000300a00 */
[----:B------:R-:W-:-:S02]  /*9700*/  IMAD.MOV.U32 R184, RZ, RZ, R65 ;  /* 0x000000ffffb87224 */ /* 0x000fc400078e0041 */
        /* <DEDUP_REMOVED lines=61> */
[----:B------:R-:W2:Y:S04]  /*9ae0*/  LDL.LU.64 R28, [R1+0x420] ;  /* 0x00042000011c7983 */ /* 0x000ea80000300a00 */
[----:B------:R-:W2:Y:S04]  /*9af0*/  LDL.LU.64 R26, [R1+0x418] ;  /* 0x00041800011a7983 */ /* 0x000ea80000300a00 */
[----:B------:R-:W2:Y:S04]  /*9b00*/  LDL.LU.64 R24, [R1+0x410] ;  /* 0x0004100001187983 */ /* 0x000ea80000300a00 */
[----:B------:R-:W-:Y:S01]  /*9b10*/  STL [R1+0x224], R10 ;  /* 0x0002240a01007387 */ /* 0x000fe20000100800 */
[----:B------:R-:W-:-:S03]  /*9b20*/  IMAD.MOV.U32 R11, RZ, RZ, R226 ;  /* 0x000000ffff0b7224 */ /* 0x000fc600078e00e2 */
[----:B------:R-:W3:Y:S04]  /*9b30*/  LDL.LU R226, [R1+0x408] ;  /* 0x0004080001e27983 */ /* 0x000ee80000300800 */
[----:B------:R0:W-:Y:S04]  /*9b40*/  STL [R1+0x2cc], R8 ;  /* 0x0002cc0801007387 */ /* 0x0001e80000100800 */
[----:B------:R1:W-:Y:S01]  /*9b50*/  STL [R1+0x228], R9 ;  /* 0x0002280901007387 */ /* 0x0003e20000100800 */
[----:B0-----:R-:W-:Y:S02]  /*9b60*/  IMAD.MOV.U32 R8, RZ, RZ, R12 ;  /* 0x000000ffff087224 */ /* 0x001fe400078e000c */
[----:B-1----:R-:W-:-:S05]  /*9b70*/  IMAD.MOV.U32 R9, RZ, RZ, R13 ;  /* 0x000000ffff097224 */ /* 0x002fca00078e000d */
[----:B------:R-:W-:Y:S01]  /*9b80*/  LOP3.LUT R9, R9, R8, RZ, 0x3c, !PT ;  /* 0x0000000809097212 */ /* 0x000fe200078e3cff */
[----:B------:R-:W-:-:S03]  /*9b90*/  IMAD.MOV.U32 R10, RZ, RZ, R11 ;  /* 0x000000ffff0a7224 */ /* 0x000fc600078e000b */
[----:B------:R-:W-:Y:S01]  /*9ba0*/  LOP3.LUT R8, R9, R8, RZ, 0x3c, !PT ;  /* 0x0000000809087212 */ /* 0x000fe200078e3cff */
[----:B------:R-:W-:-:S03]  /*9bb0*/  IMAD.MOV.U32 R11, RZ, RZ, R221 ;  /* 0x000000ffff0b7224 */ /* 0x000fc600078e00dd */
[----:B------:R-:W-:Y:S01]  /*9bc0*/  LOP3.LUT R9, R9, R8, RZ, 0x3c, !PT ;  /* 0x0000000809097212 */ /* 0x000fe200078e3cff */
[----:B------:R-:W-:-:S04]  /*9bd0*/  IMAD.WIDE R10, R195, 0x2, R10 ;  /* 0x00000002c30a7825 */ /* 0x000fc800078e020a */
[----:B------:R-:W-:Y:S01]  /*9be0*/  IMAD.WIDE R8, R195, 0x2, R8 ;  /* 0x00000002c3087825 */ /* 0x000fe200078e0208 */
[----:B------:R-:W-:Y:S03]  /*9bf0*/  STL [R1+0x22c], R10 ;  /* 0x00022c0a01007387 */ /* 0x000fe60000100800 */
[----:B------:R-:W-:Y:S02]  /*9c00*/  IMAD.MOV.U32 R221, RZ, RZ, R11 ;  /* 0x000000ffffdd7224 */ /* 0x000fe400078e000b */
[----:B------:R-:W-:Y:S02]  /*9c10*/  IMAD.MOV.U32 R11, RZ, RZ, R236 ;  /* 0x000000ffff0b7224 */ /* 0x000fe400078e00ec */
[----:B------:R-:W4:Y:S04]  /*9c20*/  LDL.LU R236, [R1+0x404] ;  /* 0x0004040001ec7983 */ /* 0x000f280000300800 */
[----:B------:R0:W-:Y:S04]  /*9c30*/  STL [R1+0x2d0], R8 ;  /* 0x0002d00801007387 */ /* 0x0001e80000100800 */
[----:B------:R1:W-:Y:S01]  /*9c40*/  STL [R1+0x230], R9 ;  /* 0x0002300901007387 */ /* 0x0003e20000100800 */
[----:B0-----:R-:W-:-:S03]  /*9c50*/  IMAD.MOV.U32 R8, RZ, RZ, R233 ;  /* 0x000000ffff087224 */ /* 0x001fc600078e00e9 */
[----:B------:R-:W2:Y:S04]  /*9c60*/  LDL.LU R233, [R1+0x400] ;  /* 0x0004000001e97983 */ /* 0x000ea80000300800 */
[----:B-1----:R-:W3:Y:S01]  /*9c70*/  LDL.LU R9, [R1+0x2d4] ;  /* 0x0002d40001097983 */ /* 0x002ee20000300800 */
[----:B------:R-:W-:Y:S02]  /*9c80*/  IMAD.MOV.U32 R10, RZ, RZ, R11 ;  /* 0x000000ffff0a7224 */ /* 0x000fe400078e000b */
[----:B------:R-:W-:Y:S02]  /*9c90*/  IMAD.MOV.U32 R11, RZ, RZ, R223 ;  /* 0x000000ffff0b7224 */ /* 0x000fe400078e00df */
[----:B------:R-:W-:-:S04]  /*9ca0*/  IMAD.WIDE R10, R195, 0x2, R10 ;  /* 0x00000002c30a7825 */ /* 0x000fc800078e020a */
[----:B------:R-:W-:Y:S01]  /*9cb0*/  IMAD.MOV.U32 R223, RZ, RZ, R11 ;  /* 0x000000ffffdf7224 */ /* 0x000fe200078e000b */
[----:B------:R0:W-:Y:S01]  /*9cc0*/  STL [R1+0x234], R10 ;  /* 0x0002340a01007387 */ /* 0x0001e20000100800 */
[----:B------:R-:W-:-:S03]  /*9cd0*/  IMAD.MOV.U32 R11, RZ, RZ, R229 ;  /* 0x000000ffff0b7224 */ /* 0x000fc600078e00e5 */
[----:B------:R-:W2:Y:S01]  /*9ce0*/  LDL.LU R229, [R1+0x3fc] ;  /* 0x0003fc0001e57983 */ /* 0x000ea20000300800 */
[----:B0-----:R-:W-:Y:S02]  /*9cf0*/  IMAD.MOV.U32 R10, RZ, RZ, R11 ;  /* 0x000000ffff0a7224 */ /* 0x001fe400078e000b */
[----:B------:R-:W-:Y:S02]  /*9d00*/  IMAD.MOV.U32 R11, RZ, RZ, R225 ;  /* 0x000000ffff0b7224 */ /* 0x000fe400078e00e1 */
[----:B------:R-:W-:-:S04]  /*9d10*/  IMAD.WIDE R10, R195, 0x2, R10 ;  /* 0x00000002c30a7825 */ /* 0x000fc800078e020a */
[----:B------:R-:W-:Y:S01]  /*9d20*/  IMAD.MOV.U32 R225, RZ, RZ, R11 ;  /* 0x000000ffffe17224 */ /* 0x000fe200078e000b */
[----:B---3--:R-:W-:-:S04]  /*9d30*/  LOP3.LUT R9, R9, R8, RZ, 0x3c, !PT ;  /* 0x0000000809097212 */ /* 0x008fc800078e3cff */
[----:B------:R-:W-:-:S04]  /*9d40*/  LOP3.LUT R8, R9, R8, RZ, 0x3c, !PT ;  /* 0x0000000809087212 */ /* 0x000fc800078e3cff */
[----:B------:R-:W-:-:S03]  /*9d50*/  LOP3.LUT R9, R9, R8, RZ, 0x3c, !PT ;  /* 0x0000000809097212 */ /* 0x000fc600078e3cff */
[----:B------:R-:W-:-:S05]  /*9d60*/  IMAD.WIDE R8, R195, 0x2, R8 ;  /* 0x00000002c3087825 */ /* 0x000fca00078e0208 */
[----:B------:R0:W-:Y:S04]  /*9d70*/  STL [R1+0x2d4], R8 ;  /* 0x0002d40801007387 */ /* 0x0001e80000100800 */
[----:B------:R1:W-:Y:S01]  /*9d80*/  STL [R1+0x238], R9 ;  /* 0x0002380901007387 */ /* 0x0003e20000100800 */
[----:B0-----:R-:W-:Y:S02]  /*9d90*/  IMAD.MOV.U32 R8, RZ, RZ, R202 ;  /* 0x000000ffff087224 */ /* 0x001fe400078e00ca */
[----:B-1----:R-:W-:Y:S01]  /*9da0*/  IMAD.MOV.U32 R9, RZ, RZ, R230 ;  /* 0x000000ffff097224 */ /* 0x002fe200078e00e6 */
[----:B------:R-:W3:Y:S04]  /*9db0*/  LDL.LU R202, [R1+0x3f8] ;  /* 0x0003f80001ca7983 */ /* 0x000ee80000300800 */
[-C--:B------:R-:W-:Y:S01]  /*9dc0*/  LOP3.LUT R9, R9, R8.reuse, RZ, 0x3c, !PT ;  /* 0x0000000809097212 */ /* 0x080fe200078e3cff */
[----:B------:R-:W3:Y:S03]  /*9dd0*/  LDL.LU R230, [R1+0x3f4] ;  /* 0x0003f40001e67983 */ /* 0x000ee60000300800 */
[C---:B------:R-:W-:Y:S01]  /*9de0*/  LOP3.LUT R8, R9.reuse, R8, RZ, 0x3c, !PT ;  /* 0x0000000809087212 */ /* 0x040fe200078e3cff */
[----:B------:R0:W-:Y:S03]  /*9df0*/  STL [R1+0x23c], R10 ;  /* 0x00023c0a01007387 */ /* 0x0001e60000100800 */
[----:B------:R-:W-:Y:S01]  /*9e00*/  LOP3.LUT R9, R9, R8, RZ, 0x3c, !PT ;  /* 0x0000000809097212 */ /* 0x000fe200078e3cff */
[----:B------:R-:W-:-:S02]  /*9e10*/  IMAD.MOV.U32 R11, RZ, RZ, R206 ;  /* 0x000000ffff0b7224 */ /* 0x000fc400078e00ce */
[C---:B------:R-:W-:Y:S01]  /*9e20*/  IMAD.WIDE R8, R195.reuse, 0x2, R8 ;  /* 0x00000002c3087825 */ /* 0x040fe200078e0208 */
[----:B------:R-:W3:Y:S03]  /*9e30*/  LDL.LU R206, [R1+0x3f0] ;  /* 0x0003f00001ce7983 */ /* 0x000ee60000300800 */
[----:B0-----:R-:W-:Y:S02]  /*9e40*/  IMAD.MOV.U32 R10, RZ, RZ, R11 ;  /* 0x000000ffff0a7224 */ /* 0x001fe400078e000b */
[----:B------:R-:W-:Y:S01]  /*9e50*/  IMAD.MOV.U32 R11, RZ, RZ, R227 ;  /* 0x000000ffff0b7224 */ /* 0x000fe200078e00e3 */
[----:B------:R4:W-:Y:S01]  /*9e60*/  STL [R1+0x2d8], R8 ;  /* 0x0002d80801007387 */ /* 0x0009e20000100800 */
[----:B------:R-:W-:-:S03]  /*9e70*/  IMAD.WIDE R10, R195, 0x2, R10 ;  /* 0x00000002c30a7825 */ /* 0x000fc600078e020a */
[----:B------:R2:W-:Y:S01]  /*9e80*/  STL [R1+0x240], R9 ;  /* 0x0002400901007387 */ /* 0x0005e20000100800 */
[----:B------:R-:W-:Y:S02]  /*9e90*/  IMAD.MOV.U32 R227, RZ, RZ, R11 ;  /* 0x000000ffffe37224 */ /* 0x000fe400078e000b */
[----:B----4-:R-:W-:Y:S02]  /*9ea0*/  IMAD.MOV.U32 R8, RZ, RZ, R236 ;  /* 0x000000ffff087224 */ /* 0x010fe400078e00ec */
[----:B------:R-:W4:Y:S01]  /*9eb0*/  LDL.LU R236, [R1+0x3ec] ;  /* 0x0003ec0001ec7983 */ /* 0x000f220000300800 */
[----:B--2---:R-:W-:-:S03]  /*9ec0*/  IMAD.MOV.U32 R9, RZ, RZ, R233 ;  /* 0x000000ffff097224 */ /* 0x004fc600078e00e9 */
[----:B------:R-:W2:Y:S04]  /*9ed0*/  LDL.LU R233, [R1+0x3e8] ;  /* 0x0003e80001e97983 */ /* 0x000ea80000300800 */
[----:B------:R-:W-:Y:S01]  /*9ee0*/  STL [R1+0x244], R10 ;  /* 0x0002440a01007387 */ /* 0x000fe20000100800 */
[----:B------:R-:W-:-:S03]  /*9ef0*/  LOP3.LUT R9, R9, R8, RZ, 0x3c, !PT ;  /* 0x0000000809097212 */ /* 0x000fc600078e3cff */
[----:B------:R-:W3:Y:S01]  /*9f00*/  LDL.LU R11, [R1+0x24c] ;  /* 0x00024c00010b7983 */ /* 0x000ee20000300800 */
[----:B------:R-:W-:-:S04]  /*9f10*/  LOP3.LUT R8, R9, R8, RZ, 0x3c, !PT ;  /* 0x0000000809087212 */ /* 0x000fc800078e3cff */
[----:B------:R-:W-:-:S03]  /*9f20*/  LOP3.LUT R9, R9, R8, RZ, 0x3c, !PT ;  /* 0x0000000809097212 */ /* 0x000fc600078e3cff */
[----:B------:R-:W-:-:S05]  /*9f30*/  IMAD.WIDE R8, R195, 0x2, R8 ;  /* 0x00000002c3087825 */ /* 0x000fca00078e0208 */
[----:B------:R0:W-:Y:S04]  /*9f40*/  STL [R1+0x2dc], R8 ;  /* 0x0002dc0801007387 */ /* 0x0001e80000100800 */
[----:B------:R1:W-:Y:S01]  /*9f50*/  STL [R1+0x248], R9 ;  /* 0x0002480901007387 */ /* 0x0003e20000100800 */
[----:B0-----:R-:W-:-:S03]  /*9f60*/  IMAD.MOV.U32 R8, RZ, RZ, R238 ;  /* 0x000000ffff087224 */ /* 0x001fc600078e00ee */
[----:B------:R-:W2:Y:S01]  /*9f70*/  LDL.LU R238, [R1+0x3e4] ;  /* 0x0003e40001ee7983 */ /* 0x000ea20000300800 */
[----:B-1----:R-:W-:-:S03]  /*9f80*/  IMAD.MOV.U32 R9, RZ, RZ, R204 ;  /* 0x000000ffff097224 */ /* 0x002fc600078e00cc */
[----:B------:R-:W2:Y:S02]  /*9f90*/  LDL.LU R204, [R1+0x3e0] ;  /* 0x0003e00001cc7983 */ /* 0x000ea40000300800 */
[----:B------:R-:W-:-:S04]  /*9fa0*/  LOP3.LUT R9, R9, R8, RZ, 0x3c, !PT ;  /* 0x0000000809097212 */ /* 0x000fc800078e3cff */
[----:B------:R-:W-:-:S04]  /*9fb0*/  LOP3.LUT R8, R9, R8, RZ, 0x3c, !PT ;  /* 0x0000000809087212 */ /* 0x000fc800078e3cff */
[----:B------:R-:W-:-:S03]  /*9fc0*/  LOP3.LUT R9, R9, R8, RZ, 0x3c, !PT ;  /* 0x0000000809097212 */ /* 0x000fc600078e3cff */
[----:B------:R-:W-:-:S04]  /*9fd0*/  IMAD.WIDE R8, R195, 0x2, R8 ;  /* 0x00000002c3087825 */ /* 0x000fc800078e0208 */
[----:B---3--:R-:W-:Y:S02]  /*9fe0*/  IMAD.MOV.U32 R10, RZ, RZ, R11 ;  /* 0x000000ffff0a7224 */ /* 0x008fe400078e000b */
[----:B------:R-:W-:Y:S02]  /*9ff0*/  IMAD.MOV.U32 R11, RZ, RZ, R229 ;  /* 0x000000ffff0b7224 */ /* 0x000fe400078e00e5 */
[----:B------:R-:W-:-:S04]  /*a000*/  IMAD.WIDE R10, R195, 0x2, R10 ;  /* 0x00000002c30a7825 */ /* 0x000fc800078e020a */
[----:B------:R-:W-:Y:S01]  /*a010*/  IMAD.MOV.U32 R229, RZ, RZ, R11 ;  /* 0x000000ffffe57224 */ /* 0x000fe200078e000b */
[----:B------:R0:W-:Y:S01]  /*a020*/  STL [R1+0x24c], R10 ;  /* 0x00024c0a01007387 */ /* 0x0001e20000100800 */
[----:B------:R-:W-:-:S03]  /*a030*/  IMAD.MOV.U32 R11, RZ, RZ, R234 ;  /* 0x000000ffff0b7224 */ /* 0x000fc600078e00ea */
[----:B------:R-:W3:Y:S04]  /*a040*/  LDL.LU R234, [R1+0x3dc] ;  /* 0x0003dc0001ea7983 */ /* 0x000ee80000300800 */
[----:B------:R1:W-:Y:S01]  /*a050*/  STL [R1+0x2e0], R8 ;  /* 0x0002e00801007387 */ /* 0x0003e20000100800 */
[----:B0-----:R-:W-:-:S03]  /*a060*/  IMAD.MOV.U32 R10, RZ, RZ, R11 ;  /* 0x000000ffff0a7224 */ /* 0x001fc600078e000b */
[----:B------:R4:W-:Y:S01]  /*a070*/  STL [R1+0x250], R9 ;  /* 0x0002500901007387 */ /* 0x0009e20000100800 */
[----:B------:R-:W-:Y:S02]  /*a080*/  IMAD.MOV.U32 R11, RZ, RZ, R231 ;  /* 0x000000ffff0b7224 */ /* 0x000fe400078e00e7 */
[----:B-1----:R-:W-:Y:S02]  /*a090*/  IMAD.MOV.U32 R8, RZ, RZ, R206 ;  /* 0x000000ffff087224 */ /* 0x002fe400078e00ce */
[----:B----4-:R-:W-:Y:S01]  /*a0a0*/  IMAD.MOV.U32 R9, RZ, RZ, R236 ;  /* 0x000000ffff097224 */ /* 0x010fe200078e00ec */
[----:B------:R-:W4:Y:S01]  /*a0b0*/  LDL.LU R206, [R1+0x3d8] ;  /* 0x0003d80001ce7983 */ /* 0x000f220000300800 */
[----:B------:R-:W-:-:S03]  /*a0c0*/  IMAD.WIDE R10, R195, 0x2, R10 ;  /* 0x00000002c30a7825 */ /* 0x000fc600078e020a */
[-C--:B------:R-:W-:Y:S01]  /*a0d0*/  LOP3.LUT R9, R9, R8.reuse, RZ, 0x3c, !PT ;  /* 0x0000000809097212 */ /* 0x080fe200078e3cff */
[----:B------:R-:W3:Y:S03]  /*a0e0*/  LDL.LU R236, [R1+0x3d4] ;  /* 0x0003d40001ec7983 */ /* 0x000ee60000300800 */
[C---:B------:R-:W-:Y:S01]  /*a0f0*/  LOP3.LUT R8, R9.reuse, R8, RZ, 0x3c, !PT ;  /* 0x0000000809087212 */ /* 0x040fe200078e3cff */
[----:B------:R0:W-:Y:S01]  /*a100*/  STL [R1+0x254], R10 ;  /* 0x0002540a01007387 */ /* 0x0001e20000100800 */
[----:B------:R-:W-:Y:S02]  /*a110*/  IMAD.MOV.U32 R231, RZ, RZ, R11 ;  /* 0x000000ffffe77224 */ /* 0x000fe400078e000b */
[----:B------:R-:W-:Y:S01]  /*a120*/  LOP3.LUT R9, R9, R8, RZ, 0x3c, !PT ;  /* 0x0000000809097212 */ /* 0x000fe200078e3cff */
[----:B--2---:R-:W-:Y:S02]  /*a130*/  IMAD.MOV.U32 R11, RZ, RZ, R238 ;  /* 0x000000ffff0b7224 */ /* 0x004fe400078e00ee */
[----:B------:R-:W-:Y:S01]  /*a140*/  IMAD.WIDE R8, R195, 0x2, R8 ;  /* 0x00000002c3087825 */ /* 0x000fe200078e0208 */
[----:B------:R-:W2:Y:S03]  /*a150*/  LDL.LU R238, [R1+0x3d0] ;  /* 0x0003d00001ee7983 */ /* 0x000ea60000300800 */
[----:B0-----:R-:W-:-:S02]  /*a160*/  IMAD.MOV.U32 R10, RZ, RZ, R11 ;  /* 0x000000ffff0a7224 */ /* 0x001fc400078e000b */
[----:B------:R-:W-:Y:S01]  /*a170*/  IMAD.MOV.U32 R11, RZ, RZ, R233 ;  /* 0x000000ffff0b7224 */ /* 0x000fe200078e00e9 */
[----:B------:R0:W-:Y:S01]  /*a180*/  STL [R1+0x2e4], R8 ;  /* 0x0002e40801007387 */ /* 0x0001e20000100800 */
[----:B------:R-:W-:-:S03]  /*a190*/  IMAD.WIDE R10, R195, 0x2, R10 ;  /* 0x00000002c30a7825 */ /* 0x000fc600078e020a */
[----:B------:R1:W-:Y:S01]  /*a1a0*/  STL [R1+0x258], R9 ;  /* 0x0002580901007387 */ /* 0x0003e20000100800 */
[----:B------:R-:W-:Y:S02]  /*a1b0*/  IMAD.MOV.U32 R233, RZ, RZ, R11 ;  /* 0x000000ffffe97224 */ /* 0x000fe400078e000b */
[----:B0-----:R-:W-:Y:S02]  /*a1c0*/  IMAD.MOV.U32 R8, RZ, RZ, R208 ;  /* 0x000000ffff087224 */ /* 0x001fe400078e00d0 */
[----:B------:R-:W2:Y:S01]  /*a1d0*/  LDL.LU R208, [R1+0x3cc] ;  /* 0x0003cc0001d07983 */ /* 0x000ea20000300800 */
[----:B-1----:R-:W-:-:S03]  /*a1e0*/  IMAD.MOV.U32 R9, RZ, RZ, R239 ;  /* 0x000000ffff097224 */ /* 0x002fc600078e00ef */
[----:B------:R-:W2:Y:S04]  /*a1f0*/  LDL.LU R239, [R1+0x3c8] ;  /* 0x0003c80001ef7983 */ /* 0x000ea80000300800 */
[----:B------:R0:W-:Y:S04]  /*a200*/  STL [R1+0x25c], R10 ;  /* 0x00025c0a01007387 */ /* 0x0001e80000100800 */
[----:B------:R-:W2:Y:S01]  /*a210*/  LDL.LU R11, [R1+0x264] ;  /* 0x00026400010b7983 */ /* 0x000ea20000300800 */
[----:B------:R-:W-:Y:S02]  /*a220*/  IMAD.MOV.U32 R12, RZ, RZ, R220 ;  /* 0x000000ffff0c7224 */ /* 0x000fe400078e00dc */
[----:B------:R-:W-:-:S02]  /*a230*/  IMAD.MOV.U32 R13, RZ, RZ, R197 ;  /* 0x000000ffff0d7224 */ /* 0x000fc400078e00c5 */
[----:B------:R-:W-:-:S04]  /*a240*/  IMAD.WIDE R12, R195, 0x2, R12 ;  /* 0x00000002c30c7825 */ /* 0x000fc800078e020c */
[----:B------:R-:W-:Y:S02]  /*a250*/  IMAD.MOV.U32 R220, RZ, RZ, R12 ;  /* 0x000000ffffdc7224 */ /* 0x000fe400078e000c */
[----:B------:R-:W-:Y:S02]  /*a260*/  IMAD.MOV.U32 R197, RZ, RZ, R13 ;  /* 0x000000ffffc57224 */ /* 0x000fe400078e000d */
[----:B------:R-:W-:Y:S02]  /*a270*/  IMAD.MOV.U32 R12, RZ, RZ, R222 ;  /* 0x000000ffff0c7224 */ /* 0x000fe400078e00de */
[----:B------:R-:W-:Y:S02]  /*a280*/  IMAD.MOV.U32 R13, RZ, RZ, R198 ;  /* 0x000000ffff0d7224 */ /* 0x000fe400078e00c6 */
        /* <DEDUP_REMOVED lines=15> */
[----:B------:R-:W-:Y:S01]  /*a380*/  IMAD.WIDE R12, R195, 0x2, R12 ;  /* 0x00000002c30c7825 */ /* 0x000fe200078e020c */
[----:B------:R-:W-:-:S03]  /*a390*/  LOP3.LUT R9, R9, R8, RZ, 0x3c, !PT ;  /* 0x0000000809097212 */ /* 0x000fc600078e3cff */
[----:B------:R-:W-:Y:S02]  /*a3a0*/  IMAD.MOV.U32 R228, RZ, RZ, R12 ;  /* 0x000000ffffe47224 */ /* 0x000fe400078e000c */
[----:B------:R-:W-:Y:S02]  /*a3b0*/  IMAD.MOV.U32 R201, RZ, RZ, R13 ;  /* 0x000000ffffc97224 */ /* 0x000fe400078e000d */
[----:B------:R-:W-:Y:S02]  /*a3c0*/  IMAD.MOV.U32 R12, RZ, RZ, R230 ;  /* 0x000000ffff0c7224 */ /* 0x000fe400078e00e6 */
[----:B------:R-:W-:Y:S01]  /*a3d0*/  IMAD.MOV.U32 R13, RZ, RZ, R202 ;  /* 0x000000ffff0d7224 */ /* 0x000fe200078e00ca */
[----:B------:R-:W-:Y:S01]  /*a3e0*/  LOP3.LUT R8, R9, R8, RZ, 0x3c, !PT ;  /* 0x0000000809087212 */ /* 0x000fe200078e3cff */
[----:B------:R-:W-:-:S03]  /*a3f0*/  IMAD.WIDE R12, R195, 0x2, R12 ;  /* 0x00000002c30c7825 */ /* 0x000fc600078e020c */
[----:B------:R-:W-:Y:S01]  /*a400*/  LOP3.LUT R9, R9, R8, RZ, 0x3c, !PT ;  /* 0x0000000809097212 */ /* 0x000fe200078e3cff */
[----:B------:R-:W-:Y:S02]  /*a410*/  IMAD.MOV.U32 R230, RZ, RZ, R12 ;  /* 0x000000ffffe67224 */ /* 0x000fe400078e000c */
[----:B------:R-:W-:Y:S02]  /*a420*/  IMAD.MOV.U32 R202, RZ, RZ, R13 ;  /* 0x000000ffffca7224 */ /* 0x000fe400078e000d */
[----:B------:R-:W-:Y:S02]  /*a430*/  IMAD.MOV.U32 R12, RZ, RZ, R232 ;  /* 0x000000ffff0c7224 */ /* 0x000fe400078e00e8 */
[----:B------:R-:W-:Y:S02]  /*a440*/  IMAD.MOV.U32 R13, RZ, RZ, R203 ;  /* 0x000000ffff0d7224 */ /* 0x000fe400078e00cb */
[----:B------:R-:W-:-:S04]  /*a450*/  IMAD.WIDE R8, R195, 0x2, R8 ;  /* 0x00000002c3087825 */ /* 0x000fc800078e0208 */
[----:B------:R-:W-:Y:S01]  /*a460*/  IMAD.WIDE R12, R195, 0x2, R12 ;  /* 0x00000002c30c7825 */ /* 0x000fe200078e020c */
[----:B------:R-:W-:Y:S03]  /*a470*/  STL [R1+0x2e8], R8 ;  /* 0x0002e80801007387 */ /* 0x000fe60000100800 */
[----:B------:R-:W-:Y:S02]  /*a480*/  IMAD.MOV.U32 R203, RZ, RZ, R13 ;  /* 0x000000ffffcb7224 */ /* 0x000fe400078e000d */
[----:B------:R-:W-:Y:S01]  /*a490*/  IMAD.MOV.U32 R13, RZ, RZ, R204 ;  /* 0x000000ffff0d7224 */ /* 0x000fe200078e00cc */
[----:B------:R4:W-:Y:S01]  /*a4a0*/  STL [R1+0x260], R9 ;  /* 0x0002600901007387 */ /* 0x0009e20000100800 */
[----:B0-----:R-:W-:Y:S02]  /*a4b0*/  IMAD.MOV.U32 R10, RZ, RZ, R235 ;  /* 0x000000ffff0a7224 */ /* 0x001fe400078e00eb */
[----:B----4-:R-:W-:-:S02]  /*a4c0*/  IMAD.MOV.U32 R9, RZ, RZ, R206 ;  /* 0x000000ffff097224 */ /* 0x010fc400078e00ce */
[----:B---3--:R-:W-:-:S04]  /*a4d0*/  IMAD.MOV.U32 R8, RZ, RZ, R236 ;  /* 0x000000ffff087224 */ /* 0x008fc800078e00ec */
[----:B------:R-:W-:-:S04]  /*a4e0*/  IMAD.WIDE R8, R195, 0x2, R8 ;  /* 0x00000002c3087825 */ /* 0x000fc800078e0208 */
[----:B------:R-:W-:Y:S02]  /*a4f0*/  IMAD.MOV.U32 R236, RZ, RZ, R8 ;  /* 0x000000ffffec7224 */ /* 0x000fe400078e0008 */
[----:B------:R-:W-:Y:S02]  /*a500*/  IMAD.MOV.U32 R8, RZ, RZ, R210 ;  /* 0x000000ffff087224 */ /* 0x000fe400078e00d2 */
[----:B------:R-:W3:Y:S01]  /*a510*/  LDL.LU R210, [R1+0x3c4] ;  /* 0x0003c40001d27983 */ /* 0x000ee20000300800 */
[----:B--2---:R-:W-:Y:S02]  /*a520*/  IMAD.MOV.U32 R204, RZ, RZ, R11 ;  /* 0x000000ffffcc7224 */ /* 0x004fe400078e000b */
[----:B------:R-:W-:Y:S02]  /*a530*/  IMAD.MOV.U32 R11, RZ, RZ, R205 ;  /* 0x000000ffff0b7224 */ /* 0x000fe400078e00cd */
[----:B------:R-:W-:Y:S02]  /*a540*/  IMAD.MOV.U32 R206, RZ, RZ, R204 ;  /* 0x000000ffffce7224 */ /* 0x000fe400078e00cc */
[----:B------:R-:W-:-:S04]  /*a550*/  IMAD.WIDE R10, R195, 0x2, R10 ;  /* 0x00000002c30a7825 */ /* 0x000fc800078e020a */
[----:B------:R-:W-:Y:S02]  /*a560*/  IMAD.MOV.U32 R205, RZ, RZ, R11 ;  /* 0x000000ffffcd7224 */ /* 0x000fe400078e000b */
[----:B------:R-:W-:Y:S02]  /*a570*/  IMAD.MOV.U32 R11, RZ, RZ, R206 ;  /* 0x000000ffff0b7224 */ /* 0x000fe400078e00ce */
[----:B------:R-:W-:Y:S02]  /*a580*/  IMAD.MOV.U32 R206, RZ, RZ, R9 ;  /* 0x000000ffffce7224 */ /* 0x000fe400078e0009 */
[----:B------:R-:W-:Y:S02]  /*a590*/  IMAD.MOV.U32 R9, RZ, RZ, R243 ;  /* 0x000000ffff097224 */ /* 0x000fe400078e00f3 */
[----:B------:R-:W2:Y:S03]  /*a5a0*/  LDL.LU R243, [R1+0x3c0] ;  /* 0x0003c00001f37983 */ /* 0x000ea60000300800 */
[----:B------:R-:W-:Y:S01]  /*a5b0*/  LOP3.LUT R9, R9, R8, RZ, 0x3c, !PT ;  /* 0x0000000809097212 */ /* 0x000fe200078e3cff */
[----:B------:R-:W-:-:S02]  /*a5c0*/  IMAD.MOV.U32 R235, RZ, RZ, R10 ;  /* 0x000000ffffeb7224 */ /* 0x000fc400078e000a */
[----:B------:R-:W-:Y:S01]  /*a5d0*/  IMAD.MOV.U32 R10, RZ, RZ, R11 ;  /* 0x000000ffff0a7224 */ /* 0x000fe200078e000b */
[----:B------:R-:W-:Y:S01]  /*a5e0*/  LOP3.LUT R8, R9, R8, RZ, 0x3c, !PT ;  /* 0x0000000809087212 */ /* 0x000fe200078e3cff */
[----:B------:R-:W-:-:S03]  /*a5f0*/  IMAD.MOV.U32 R11, RZ, RZ, R238 ;  /* 0x000000ffff0b7224 */ /* 0x000fc600078e00ee */
[----:B------:R-:W-:Y:S01]  /*a600*/  LOP3.LUT R9, R9, R8, RZ, 0x3c, !PT ;  /* 0x0000000809097212 */ /* 0x000fe200078e3cff */
[----:B------:R-:W-:-:S04]  /*a610*/  IMAD.WIDE R10, R195, 0x2, R10 ;  /* 0x00000002c30a7825 */ /* 0x000fc800078e020a */
[----:B------:R-:W-:Y:S01]  /*a620*/  IMAD.WIDE R8, R195, 0x2, R8 ;  /* 0x00000002c3087825 */ /* 0x000fe200078e0208 */
[----:B------:R0:W-:Y:S03]  /*a630*/  STL [R1+0x264], R10 ;  /* 0x0002640a01007387 */ /* 0x0001e60000100800 */
[----:B------:R-:W-:Y:S02]  /*a640*/  IMAD.MOV.U32 R238, RZ, RZ, R11 ;  /* 0x000000ffffee7224 */ /* 0x000fe400078e000b */
[----:B------:R-:W-:Y:S02]  /*a650*/  IMAD.MOV.U32 R11, RZ, RZ, R242 ;  /* 0x000000ffff0b7224 */ /* 0x000fe400078e00f2 */
[----:B------:R-:W4:Y:S02]  /*a660*/  LDL.LU R242, [R1+0x3bc] ;  /* 0x0003bc0001f27983 */ /* 0x000f240000300800 */
[----:B0-----:R-:W-:-:S02]  /*a670*/  IMAD.MOV.U32 R10, RZ, RZ, R11 ;  /* 0x000000ffff0a7224 */ /* 0x001fc400078e000b */
[----:B------:R3:W-:Y:S01]  /*a680*/  STL [R1+0x2ec], R8 ;  /* 0x0002ec0801007387 */ /* 0x0007e20000100800 */
[----:B------:R-:W-:-:S03]  /*a690*/  IMAD.MOV.U32 R11, RZ, RZ, R240 ;  /* 0x000000ffff0b7224 */ /* 0x000fc600078e00f0 */
[----:B------:R2:W-:Y:S01]  /*a6a0*/  STL [R1+0x268], R9 ;  /* 0x0002680901007387 */ /* 0x0005e20000100800 */
[----:B------:R-:W-:-:S04]  /*a6b0*/  IMAD.WIDE R10, R195, 0x2, R10 ;  /* 0x00000002c30a7825 */ /* 0x000fc800078e020a */
[----:B------:R-:W-:Y:S02]  /*a6c0*/  IMAD.MOV.U32 R240, RZ, RZ, R11 ;  /* 0x000000fffff07224 */ /* 0x000fe400078e000b */
[----:B---3--:R-:W-:Y:S02]  /*a6d0*/  IMAD.MOV.U32 R8, RZ, RZ, R210 ;  /* 0x000000ffff087224 */ /* 0x008fe400078e00d2 */
[----:B------:R-:W3:Y:S01]  /*a6e0*/  LDL.LU R210, [R1+0x3b8] ;  /* 0x0003b80001d27983 */ /* 0x000ee20000300800 */
[----:B--2---:R-:W-:-:S03]  /*a6f0*/  IMAD.MOV.U32 R9, RZ, RZ, R243 ;  /* 0x000000ffff097224 */ /* 0x004fc600078e00f3 */
[----:B------:R-:W2:Y:S02]  /*a700*/  LDL.LU R243, [R1+0x3b4] ;  /* 0x0003b40001f37983 */ /* 0x000ea40000300800 */
[-C--:B------:R-:W-:Y:S02]  /*a710*/  LOP3.LUT R9, R9, R8.reuse, RZ, 0x3c, !PT ;  /* 0x0000000809097212 */ /* 0x080fe400078e3cff */
[----:B------:R-:W-:Y:S02]  /*a720*/  STL [R1+0x26c], R10 ;  /* 0x00026c0a01007387 */ /* 0x000fe40000100800 */
[----:B------:R-:W-:-:S04]  /*a730*/  LOP3.LUT R8, R9, R8, RZ, 0x3c, !PT ;  /* 0x0000000809087212 */ /* 0x000fc800078e3cff */
[----:B------:R-:W-:Y:S01]  /*a740*/  LOP3.LUT R9, R9, R8, RZ, 0x3c, !PT ;  /* 0x0000000809097212 */ /* 0x000fe200078e3cff */
[----:B------:R-:W4:Y:S02]  /*a750*/  LDL.LU R11, [R1+0x274] ;  /* 0x00027400010b7983 */ /* 0x000f240000300800 */
[----:B------:R-:W-:-:S05]  /*a760*/  IMAD.WIDE R8, R195, 0x2, R8 ;  /* 0x00000002c3087825 */ /* 0x000fca00078e0208 */
[----:B------:R0:W-:Y:S04]  /*a770*/  STL [R1+0x2f0], R8 ;  /* 0x0002f00801007387 */ /* 0x0001e80000100800 */
[----:B------:R1:W-:Y:S01]  /*a780*/  STL [R1+0x270], R9 ;  /* 0x0002700901007387 */ /* 0x0003e20000100800 */
[----:B0-----:R-:W-:-:S03]  /*a790*/  IMAD.MOV.U32 R8, RZ, RZ, R246 ;  /* 0x000000ffff087224 */ /* 0x001fc600078e00f6 */
[----:B------:R-:W3:Y:S01]  /*a7a0*/  LDL.LU R246, [R1+0x3b0] ;  /* 0x0003b00001f67983 */ /* 0x000ee20000300800 */
[----:B-1----:R-:W-:-:S03]  /*a7b0*/  IMAD.MOV.U32 R9, RZ, RZ, R212 ;  /* 0x000000ffff097224 */ /* 0x002fc600078e00d4 */
[----:B------:R-:W2:Y:S02]  /*a7c0*/  LDL.LU R212, [R1+0x3ac] ;  /* 0x0003ac0001d47983 */ /* 0x000ea40000300800 */
[----:B------:R-:W-:-:S04]  /*a7d0*/  LOP3.LUT R9, R9, R8, RZ, 0x3c, !PT ;  /* 0x0000000809097212 */ /* 0x000fc800078e3cff */
[----:B------:R-:W-:-:S04]  /*a7e0*/  LOP3.LUT R8, R9, R8, RZ, 0x3c, !PT ;  /* 0x0000000809087212 */ /* 0x000fc800078e3cff */
[----:B------:R-:W-:-:S03]  /*a7f0*/  LOP3.LUT R9, R9, R8, RZ, 0x3c, !PT ;  /* 0x0000000809097212 */ /* 0x000fc600078e3cff */
[----:B------:R-:W-:-:S04]  /*a800*/  IMAD.WIDE R8, R195, 0x2, R8 ;  /* 0x00000002c3087825 */ /* 0x000fc800078e0208 */
[----:B----4-:R-:W-:Y:S02]  /*a810*/  IMAD.MOV.U32 R10, RZ, RZ, R11 ;  /* 0x000000ffff0a7224 */ /* 0x010fe400078e000b */
[----:B------:R-:W-:Y:S02]  /*a820*/  IMAD.MOV.U32 R11, RZ, RZ, R242 ;  /* 0x000000ffff0b7224 */ /* 0x000fe400078e00f2 */
[----:B------:R-:W-:-:S04]  /*a830*/  IMAD.WIDE R10, R195, 0x2, R10 ;  /* 0x00000002c30a7825 */ /* 0x000fc800078e020a */
[----:B------:R-:W-:Y:S01]  /*a840*/  IMAD.MOV.U32 R242, RZ, RZ, R11 ;  /* 0x000000fffff27224 */ /* 0x000fe200078e000b */
[----:B------:R0:W-:Y:S01]  /*a850*/  STL [R1+0x274], R10 ;  /* 0x0002740a01007387 */ /* 0x0001e20000100800 */
[----:B------:R-:W-:-:S03]  /*a860*/  IMAD.MOV.U32 R11, RZ, RZ, R218 ;  /* 0x000000ffff0b7224 */ /* 0x000fc600078e00da */
[----:B------:R-:W4:Y:S04]  /*a870*/  LDL.LU R218, [R1+0x3a8] ;  /* 0x0003a80001da7983 */ /* 0x000f280000300800 */
[----:B------:R3:W-:Y:S01]  /*a880*/  STL [R1+0x2f4], R8 ;  /* 0x0002f40801007387 */ /* 0x0007e20000100800 */
[----:B0-----:R-:W-:-:S03]  /*a890*/  IMAD.MOV.U32 R10, RZ, RZ, R11 ;  /* 0x000000ffff0a7224 */ /* 0x001fc600078e000b */
[----:B------:R2:W-:Y:S01]  /*a8a0*/  STL [R1+0x278], R9 ;  /* 0x0002780901007387 */ /* 0x0005e20000100800 */
[----:B------:R-:W-:Y:S02]  /*a8b0*/  IMAD.MOV.U32 R11, RZ, RZ, R244 ;  /* 0x000000ffff0b7224 */ /* 0x000fe400078e00f4 */
[----:B---3--:R-:W-:Y:S02]  /*a8c0*/  IMAD.MOV.U32 R8, RZ, RZ, R246 ;  /* 0x000000ffff087224 */ /* 0x008fe400078e00f6 */
[----:B--2---:R-:W-:Y:S01]  /*a8d0*/  IMAD.MOV.U32 R9, RZ, RZ, R212 ;  /* 0x000000ffff097224 */ /* 0x004fe200078e00d4 */
[----:B------:R-:W2:Y:S01]  /*a8e0*/  LDL.LU R246, [R1+0x3a4] ;  /* 0x0003a40001f67983 */ /* 0x000ea20000300800 */
[----:B------:R-:W-:-:S03]  /*a8f0*/  IMAD.WIDE R10, R195, 0x2, R10 ;  /* 0x00000002c30a7825 */ /* 0x000fc600078e020a */
[-C--:B------:R-:W-:Y:S01]  /*a900*/  LOP3.LUT R9, R9, R8.reuse, RZ, 0x3c, !PT ;  /* 0x0000000809097212 */ /* 0x080fe200078e3cff */
[----:B------:R-:W3:Y:S01]  /*a910*/  LDL.LU R212, [R1+0x3a0] ;  /* 0x0003a00001d47983 */ /* 0x000ee20000300800 */
[----:B------:R-:W-:Y:S02]  /*a920*/  IMAD.MOV.U32 R244, RZ, RZ, R11 ;  /* 0x000000fffff47224 */ /* 0x000fe400078e000b */
[C---:B------:R-:W-:Y:S01]  /*a930*/  LOP3.LUT R8, R9.reuse, R8, RZ, 0x3c, !PT ;  /* 0x0000000809087212 */ /* 0x040fe200078e3cff */
[----:B------:R-:W-:Y:S03]  /*a940*/  STL [R1+0x27c], R10 ;  /* 0x00027c0a01007387 */ /* 0x000fe60000100800 */
        /* <DEDUP_REMOVED lines=8> */
[----:B------:R-:W3:Y:S02]  /*a9d0*/  LDL.LU R250, [R1+0x398] ;  /* 0x0003980001fa7983 */ /* 0x000ee40000300800 */
[----:B------:R-:W-:-:S04]  /*a9e0*/  LOP3.LUT R9, R9, R8, RZ, 0x3c, !PT ;  /* 0x0000000809097212 */ /* 0x000fc800078e3cff */
[----:B------:R-:W-:-:S04]  /*a9f0*/  LOP3.LUT R8, R9, R8, RZ, 0x3c, !PT ;  /* 0x0000000809087212 */ /* 0x000fc800078e3cff */
[----:B------:R-:W-:-:S03]  /*aa00*/  LOP3.LUT R9, R9, R8, RZ, 0x3c, !PT ;  /* 0x0000000809097212 */ /* 0x000fc600078e3cff */
[----:B------:R-:W-:-:S04]  /*aa10*/  IMAD.WIDE R8, R195, 0x2, R8 ;  /* 0x00000002c3087825 */ /* 0x000fc800078e0208 */
[----:B----4-:R-:W-:Y:S02]  /*aa20*/  IMAD.MOV.U32 R10, RZ, RZ, R11 ;  /* 0x000000ffff0a7224 */ /* 0x010fe400078e000b */
[----:B--2---:R-:W-:Y:S02]  /*aa30*/  IMAD.MOV.U32 R11, RZ, RZ, R246 ;  /* 0x000000ffff0b7224 */ /* 0x004fe400078e00f6 */
[----:B------:R-:W-:-:S04]  /*aa40*/  IMAD.WIDE R10, R195, 0x2, R10 ;  /* 0x00000002c30a7825 */ /* 0x000fc800078e020a */
[----:B------:R-:W-:Y:S01]  /*aa50*/  IMAD.MOV.U32 R246, RZ, RZ, R11 ;  /* 0x000000fffff67224 */ /* 0x000fe200078e000b */
[----:B------:R-:W-:Y:S01]  /*aa60*/  STL [R1+0x284], R10 ;  /* 0x0002840a01007387 */ /* 0x000fe20000100800 */
[----:B------:R-:W-:-:S03]  /*aa70*/  IMAD.MOV.U32 R11, RZ, RZ, R196 ;  /* 0x000000ffff0b7224 */ /* 0x000fc600078e00c4 */
[----:B------:R-:W2:Y:S04]  /*aa80*/  LDL.LU R196, [R1+0x394] ;  /* 0x0003940001c47983 */ /* 0x000ea80000300800 */
[----:B------:R3:W-:Y:S04]  /*aa90*/  STL [R1+0x2fc], R8 ;  /* 0x0002fc0801007387 */ /* 0x0007e80000100800 */
[----:B------:R0:W-:Y:S01]  /*aaa0*/  STL [R1+0x288], R9 ;  /* 0x0002880901007387 */ /* 0x0001e20000100800 */
[----:B---3--:R-:W-:-:S03]  /*aab0*/  IMAD.MOV.U32 R8, RZ, RZ, R250 ;  /* 0x000000ffff087224 */ /* 0x008fc600078e00fa */
[----:B------:R-:W3:Y:S04]  /*aac0*/  LDL.LU R250, [R1+0x390] ;  /* 0x0003900001fa7983 */ /* 0x000ee80000300800 */
[----:B0-----:R-:W4:Y:S01]  /*aad0*/  LDL.LU R9, [R1+0x304] ;  /* 0x0003040001097983 */ /* 0x001f220000300800 */
[----:B------:R-:W-:Y:S02]  /*aae0*/  IMAD.MOV.U32 R10, RZ, RZ, R11 ;  /* 0x000000ffff0a7224 */ /* 0x000fe400078e000b */
[----:B------:R-:W-:Y:S02]  /*aaf0*/  IMAD.MOV.U32 R11, RZ, RZ, R248 ;  /* 0x000000ffff0b7224 */ /* 0x000fe400078e00f8 */
[----:B------:R-:W-:-:S04]  /*ab00*/  IMAD.WIDE R10, R195, 0x2, R10 ;  /* 0x00000002c30a7825 */ /* 0x000fc800078e020a */
[----:B------:R-:W-:Y:S01]  /*ab10*/  IMAD.MOV.U32 R248, RZ, RZ, R11 ;  /* 0x000000fffff87224 */ /* 0x000fe200078e000b */
[----:B------:R-:W-:Y:S04]  /*ab20*/  STL [R1+0x28c], R10 ;  /* 0x00028c0a01007387 */ /* 0x000fe80000100800 */
[----:B------:R-:W2:Y:S01]  /*ab30*/  LDL.LU R11, [R1+0x294] ;  /* 0x00029400010b7983 */ /* 0x000ea20000300800 */
[----:B----4-:R-:W-:-:S04]  /*ab40*/  LOP3.LUT R9, R9, R8, RZ, 0x3c, !PT ;  /* 0x0000000809097212 */ /* 0x010fc800078e3cff */
[----:B------:R-:W-:-:S04]  /*ab50*/  LOP3.LUT R8, R9, R8, RZ, 0x3c, !PT ;  /* 0x0000000809087212 */ /* 0x000fc800078e3cff */
[----:B------:R-:W-:-:S03]  /*ab60*/  LOP3.LUT R9, R9, R8, RZ, 0x3c, !PT ;  /* 0x0000000809097212 */ /* 0x000fc600078e3cff */
[----:B------:R-:W-:-:S05]  /*ab70*/  IMAD.WIDE R8, R195, 0x2, R8 ;  /* 0x00000002c3087825 */ /* 0x000fca00078e0208 */
[----:B------:R0:W-:Y:S04]  /*ab80*/  STL [R1+0x304], R8 ;  /* 0x0003040801007387 */ /* 0x0001e80000100800 */
[----:B------:R1:W-:Y:S01]  /*ab90*/  STL [R1+0x290], R9 ;  /* 0x0002900901007387 */ /* 0x0003e20000100800 */
[----:B0-----:R-:W-:Y:S02]  /*aba0*/  IMAD.MOV.U32 R8, RZ, RZ, R214 ;  /* 0x000000ffff087224 */ /* 0x001fe400078e00d6 */
[----:B-1----:R-:W-:Y:S01]  /*abb0*/  IMAD.MOV.U32 R9, RZ, RZ, R251 ;  /* 0x000000ffff097224 */ /* 0x002fe200078e00fb */
[----:B------:R-:W4:Y:S04]  /*abc0*/  LDL.LU R214, [R1+0x38c] ;  /* 0x00038c0001d67983 */ /* 0x000f280000300800 */
[-C--:B------:R-:W-:Y:S01]  /*abd0*/  LOP3.LUT R9, R9, R8.reuse, RZ, 0x3c, !PT ;  /* 0x0000000809097212 */ /* 0x080fe200078e3cff */
[----:B--2---:R-:W-:Y:S01]  /*abe0*/  IMAD.MOV.U32 R10, RZ, RZ, R11 ;  /* 0x000000ffff0a7224 */ /* 0x004fe200078e000b */
[----:B------:R-:W2:Y:S02]  /*abf0*/  LDL.LU R251, [R1+0x388] ;  /* 0x0003880001fb7983 */ /* 0x000ea40000300800 */
[----:B------:R-:W-:Y:S01]  /*ac00*/  LOP3.LUT R8, R9, R8, RZ, 0x3c, !PT ;  /* 0x0000000809087212 */ /* 0x000fe200078e3cff */
[----:B---3--:R-:W-:-:S03]  /*ac10*/  IMAD.MOV.U32 R11, RZ, RZ, R250 ;  /* 0x000000ffff0b7224 */ /* 0x008fc600078e00fa */
[----:B------:R-:W-:Y:S01]  /*ac20*/  LOP3.LUT R9, R9, R8, RZ, 0x3c, !PT ;  /* 0x0000000809097212 */ /* 0x000fe200078e3cff */
[----:B------:R-:W-:-:S04]  /*ac30*/  IMAD.WIDE R10, R195, 0x2, R10 ;  /* 0x00000002c30a7825 */ /* 0x000fc800078e020a */
[----:B------:R-:W-:Y:S01]  /*ac40*/  IMAD.WIDE R8, R195, 0x2, R8 ;  /* 0x00000002c3087825 */ /* 0x000fe200078e0208 */
[----:B------:R-:W-:Y:S03]  /*ac50*/  STL [R1+0x294], R10 ;  /* 0x0002940a01007387 */ /* 0x000fe60000100800 */
[----:B------:R-:W-:Y:S02]  /*ac60*/  IMAD.MOV.U32 R250, RZ, RZ, R11 ;  /* 0x000000fffffa7224 */ /* 0x000fe400078e000b */
[----:B------:R-:W-:Y:S02]  /*ac70*/  IMAD.MOV.U32 R11, RZ, RZ, R3 ;  /* 0x000000ffff0b7224 */ /* 0x000fe400078e0003 */
[----:B------:R-:W3:Y:S04]  /*ac80*/  LDL.LU R3, [R1+0x384] ;  /* 0x0003840001037983 */ /* 0x000ee80000300800 */
[----:B------:R0:W-:Y:S04]  /*ac90*/  STL [R1+0x308], R8 ;  /* 0x0003080801007387 */ /* 0x0001e80000100800 */
[----:B------:R1:W-:Y:S04]  /*aca0*/  STL [R1+0x298], R9 ;  /* 0x0002980901007387 */ /* 0x0003e80000100800 */
[----:B0-----:R-:W4:Y:S04]  /*acb0*/  LDL.LU R8, [R1+0x2a0] ;  /* 0x0002a00001087983 */ /* 0x001f280000300800 */
[----:B-1----:R-:W4:Y:S01]  /*acc0*/  LDL.LU R9, [R1+0x30c] ;  /* 0x00030c0001097983 */ /* 0x002f220000300800 */
[----:B------:R-:W-:-:S02]  /*acd0*/  IMAD.MOV.U32 R10, RZ, RZ, R11 ;  /* 0x000000ffff0a7224 */ /* 0x000fc400078e000b */
[----:B------:R-:W-:Y:S02]  /*ace0*/  IMAD.MOV.U32 R11, RZ, RZ, R252 ;  /* 0x000000ffff0b7224 */ /* 0x000fe400078e00fc */
[----:B------:R-:W-:-:S04]  /*acf0*/  IMAD.WIDE R10, R195, 0x2, R10 ;  /* 0x00000002c30a7825 */ /* 0x000fc800078e020a */
[----:B------:R-:W-:Y:S01]  /*ad00*/  IMAD.MOV.U32 R252, RZ, RZ, R11 ;  /* 0x000000fffffc7224 */ /* 0x000fe200078e000b */
[----:B------:R0:W-:Y:S04]  /*ad10*/  STL [R1+0x29c], R10 ;  /* 0x00029c0a01007387 */ /* 0x0001e80000100800 */
[----:B0-----:R-:W3:Y:S04]  /*ad20*/  LDL.LU R10, [R1+0x204] ;  /* 0x00020400010a7983 */ /* 0x001ee80000300800 */
[----:B------:R-:W3:Y:S01]  /*ad30*/  LDL.LU R11, [R1+0x2a4] ;  /* 0x0002a400010b7983 */ /* 0x000ee20000300800 */
[----:B------:R-:W-:-:S02]  /*ad40*/  IMAD.MOV.U32 R232, RZ, RZ, R12 ;  /* 0x000000ffffe87224 */ /* 0x000fc400078e000c */
[----:B------:R-:W-:-:S04]  /*ad50*/  IMAD.MOV.U32 R12, RZ, RZ, R234 ;  /* 0x000000ffff0c7224 */ /* 0x000fc800078e00ea */
[----:B------:R-:W-:-:S04]  /*ad60*/  IMAD.WIDE R12, R195, 0x2, R12 ;  /* 0x00000002c30c7825 */ /* 0x000fc800078e020c */
[----:B------:R-:W-:Y:S02]  /*ad70*/  IMAD.MOV.U32 R234, RZ, RZ, R12 ;  /* 0x000000ffffea7224 */ /* 0x000fe400078e000c */
[----:B------:R-:W-:Y:S02]  /*ad80*/  IMAD.MOV.U32 R204, RZ, RZ, R13 ;  /* 0x000000ffffcc7224 */ /* 0x000fe400078e000d */
[----:B------:R-:W-:Y:S02]  /*ad90*/  IMAD.MOV.U32 R12, RZ, RZ, R237 ;  /* 0x000000ffff0c7224 */ /* 0x000fe400078e00ed */
[----:B------:R-:W-:Y:S02]  /*ada0*/  IMAD.MOV.U32 R13, RZ, RZ, R207 ;  /* 0x000000ffff0d7224 */ /* 0x000fe400078e00cf */
[----:B------:R-:W-:-:S04]  /*adb0*/  IMAD.WIDE R12, R195, 0x2, R12 ;  /* 0x00000002c30c7825 */ /* 0x000fc800078e020c */
[----:B------:R-:W-:Y:S02]  /*adc0*/  IMAD.MOV.U32 R237, RZ, RZ, R12 ;  /* 0x000000ffffed7224 */ /* 0x000fe400078e000c */
[----:B------:R-:W-:Y:S01]  /*add0*/  IMAD.MOV.U32 R207, RZ, RZ, R13 ;  /* 0x000000ffffcf7224 */ /* 0x000fe200078e000d */
[----:B----4-:R-:W-:-:S04]  /*ade0*/  LOP3.LUT R9, R9, R8, RZ, 0x3c, !PT ;  /* 0x0000000809097212 */ /* 0x010fc800078e3cff */
[----:B------:R-:W-:-:S04]  /*adf0*/  LOP3.LUT R8, R9, R8, RZ, 0x3c, !PT ;  /* 0x0000000809087212 */ /* 0x000fc800078e3cff */
[----:B------:R-:W-:-:S03]  /*ae00*/  LOP3.LUT R9, R9, R8, RZ, 0x3c, !PT ;  /* 0x0000000809097212 */ /* 0x000fc600078e3cff */
[----:B------:R-:W-:-:S05]  /*ae10*/  IMAD.WIDE R8, R195, 0x2, R8 ;  /* 0x00000002c3087825 */ /* 0x000fca00078e0208 */
[----:B------:R0:W-:Y:S04]  /*ae20*/  STL [R1+0x30c], R8 ;  /* 0x00030c0801007387 */ /* 0x0001e80000100800 */
[----:B------:R1:W-:Y:S01]  /*ae30*/  STL [R1+0x2a0], R9 ;  /* 0x0002a00901007387 */ /* 0x0003e20000100800 */
[----:B0-----:R-:W-:-:S03]  /*ae40*/  IMAD.MOV.U32 R8, RZ, RZ, R14 ;  /* 0x000000ffff087224 */ /* 0x001fc600078e000e */
[----:B------:R-:W4:Y:S04]  /*ae50*/  LDL.LU R14, [R1+0x380] ;  /* 0x00038000010e7983 */ /* 0x000f280000300800 */
[----:B-1----:R-:W4:Y:S01]  /*ae60*/  LDL.LU R9, [R1+0x310] ;  /* 0x0003100001097983 */ /* 0x002f220000300800 */
        /* <DEDUP_REMOVED lines=30> */
[----:B--2---:R-:W-:Y:S02]  /*b050*/  IMAD.MOV.U32 R12, RZ, RZ, R251 ;  /* 0x000000ffff0c7224 */ /* 0x004fe400078e00fb */
[----:B------:R-:W-:Y:S02]  /*b060*/  IMAD.MOV.U32 R13, RZ, RZ, R214 ;  /* 0x000000ffff0d7224 */ /* 0x000fe400078e00d6 */
[----:B------:R-:W-:-:S04]  /*b070*/  IMAD.WIDE R12, R195, 0x2, R12 ;  /* 0x00000002c30c7825 */ /* 0x000fc800078e020c */
[----:B------:R-:W-:Y:S02]  /*b080*/  IMAD.MOV.U32 R251, RZ, RZ, R12 ;  /* 0x000000fffffb7224 */ /* 0x000fe400078e000c */
[----:B------:R-:W-:Y:S02]  /*b090*/  IMAD.MOV.U32 R214, RZ, RZ, R13 ;  /* 0x000000ffffd67224 */ /* 0x000fe400078e000d */
[----:B------:R-:W-:Y:S02]  /*b0a0*/  IMAD.MOV.U32 R12, RZ, RZ, R216 ;  /* 0x000000ffff0c7224 */ /* 0x000fe400078e00d8 */
[----:B------:R-:W-:Y:S01]  /*b0b0*/  IMAD.MOV.U32 R13, RZ, RZ, R215 ;  /* 0x000000ffff0d7224 */ /* 0x000fe200078e00d7 */
[----:B------:R-:W2:Y:S01]  /*b0c0*/  LDL.LU R216, [R1+0x37c] ;  /* 0x00037c0001d87983 */ /* 0x000ea20000300800 */
[----:B------:R-:W-:Y:S01]  /*b0d0*/  IMAD.WIDE R12, R195, 0x2, R12 ;  /* 0x00000002c30c7825 */ /* 0x000fe200078e020c */
[----:B---3--:R-:W-:-:S03]  /*b0e0*/  LOP3.LUT R11, R11, R10, RZ, 0x3c, !PT ;  /* 0x0000000a0b0b7212 */ /* 0x008fc600078e3cff */
[----:B------:R-:W-:Y:S01]  /*b0f0*/  IMAD.MOV.U32 R215, RZ, RZ, R13 ;  /* 0x000000ffffd77224 */ /* 0x000fe200078e000d */
[----:B------:R0:W-:Y:S01]  /*b100*/  STL [R1+0x200], R12 ;  /* 0x0002000c01007387 */ /* 0x0001e20000100800 */
[----:B------:R-:W-:-:S04]  /*b110*/  LOP3.LUT R10, R11, R10, RZ, 0x3c, !PT ;  /* 0x0000000a0b0a7212 */ /* 0x000fc800078e3cff */
[----:B------:R-:W-:Y:S01]  /*b120*/  LOP3.LUT R11, R11, R10, RZ, 0x3c, !PT ;  /* 0x0000000a0b0b7212 */ /* 0x000fe200078e3cff */
[----:B0-----:R-:W3:Y:S04]  /*b130*/  LDL.LU R12, [R1+0x314] ;  /* 0x00031400010c7983 */ /* 0x001ee80000300800 */
[----:B------:R-:W2:Y:S01]  /*b140*/  LDL.LU R13, [R1+0x208] ;  /* 0x00020800010d7983 */ /* 0x000ea20000300800 */
[----:B------:R-:W-:-:S05]  /*b150*/  IMAD.WIDE R10, R195, 0x2, R10 ;  /* 0x00000002c30a7825 */ /* 0x000fca00078e020a */
[----:B------:R0:W-:Y:S04]  /*b160*/  STL [R1+0x2a4], R10 ;  /* 0x0002a40a01007387 */ /* 0x0001e80000100800 */
[----:B------:R1:W-:Y:S01]  /*b170*/  STL [R1+0x204], R11 ;  /* 0x0002040b01007387 */ /* 0x0003e20000100800 */
[----:B0-----:R-:W-:-:S03]  /*b180*/  IMAD.MOV.U32 R10, RZ, RZ, R6 ;  /* 0x000000ffff0a7224 */ /* 0x001fc600078e0006 */
[----:B------:R-:W2:Y:S01]  /*b190*/  LDL.LU R6, [R1+0x378] ;  /* 0x0003780001067983 */ /* 0x000ea20000300800 */
[----:B-1----:R-:W-:-:S03]  /*b1a0*/  IMAD.MOV.U32 R11, RZ, RZ, R7 ;  /* 0x000000ffff0b7224 */ /* 0x002fc600078e0007 */
[----:B------:R-:W2:Y:S01]  /*b1b0*/  LDL.LU R7, [R1+0x374] ;  /* 0x0003740001077983 */ /* 0x000ea20000300800 */
[----:B----4-:R-:W-:-:S04]  /*b1c0*/  LOP3.LUT R9, R9, R8, RZ, 0x3c, !PT ;  /* 0x0000000809097212 */ /* 0x010fc800078e3cff */
[----:B------:R-:W-:-:S04]  /*b1d0*/  LOP3.LUT R8, R9, R8, RZ, 0x3c, !PT ;  /* 0x0000000809087212 */ /* 0x000fc800078e3cff */
[----:B------:R-:W-:-:S03]  /*b1e0*/  LOP3.LUT R9, R9, R8, RZ, 0x3c, !PT ;  /* 0x0000000809097212 */ /* 0x000fc600078e3cff */
[----:B------:R-:W-:-:S05]  /*b1f0*/  IMAD.WIDE R8, R195, 0x2, R8 ;  /* 0x00000002c3087825 */ /* 0x000fca00078e0208 */
[----:B------:R0:W-:Y:S04]  /*b200*/  STL [R1+0x310], R8 ;  /* 0x0003100801007387 */ /* 0x0001e80000100800 */
[----:B------:R3:W-:Y:S04]  /*b210*/  STL [R1+0x2a8], R9 ;  /* 0x0002a80901007387 */ /* 0x0007e80000100800 */
[----:B0-----:R-:W4:Y:S01]  /*b220*/  LDL.LU R8, [R1+0x2b0] ;  /* 0x0002b00001087983 */ /* 0x001f220000300800 */
[----:B------:R-:W-:-:S04]  /*b230*/  LOP3.LUT R11, R11, R10, RZ, 0x3c, !PT ;  /* 0x0000000a0b0b7212 */ /* 0x000fc800078e3cff */
[----:B------:R-:W-:-:S04]  /*b240*/  LOP3.LUT R10, R11, R10, RZ, 0x3c, !PT ;  /* 0x0000000a0b0a7212 */ /* 0x000fc800078e3cff */
[----:B------:R-:W-:-:S03]  /*b250*/  LOP3.LUT R11, R11, R10, RZ, 0x3c, !PT ;  /* 0x0000000a0b0b7212 */ /* 0x000fc600078e3cff */
[----:B------:R-:W-:-:S04]  /*b260*/  IMAD.WIDE R10, R195, 0x2, R10 ;  /* 0x00000002c30a7825 */ /* 0x000fc800078e020a */
[----:B---3--:R-:W-:Y:S02]  /*b270*/  IMAD.MOV.U32 R9, RZ, RZ, R12 ;  /* 0x000000ffff097224 */ /* 0x008fe400078e000c */
[----:B--2---:R-:W-:Y:S02]  /*b280*/  IMAD.MOV.U32 R12, RZ, RZ, R13 ;  /* 0x000000ffff0c7224 */ /* 0x004fe400078e000d */
[----:B------:R-:W-:Y:S02]  /*b290*/  IMAD.MOV.U32 R13, RZ, RZ, R216 ;  /* 0x000000ffff0d7224 */ /* 0x000fe400078e00d8 */
[----:B------:R-:W-:-:S05]  /*b2a0*/  IMAD.WIDE R12, R195, 0x2, R12 ;  /* 0x00000002c30c7825 */ /* 0x000fca00078e020c */
[----:B------:R-:W-:Y:S04]  /*b2b0*/  STL [R1+0x208], R12 ;  /* 0x0002080c01007387 */ /* 0x000fe80000100800 */
[----:B------:R0:W-:Y:S04]  /*b2c0*/  STL [R1+0x2ac], R10 ;  /* 0x0002ac0a01007387 */ /* 0x0001e80000100800 */
[----:B------:R1:W-:Y:S04]  /*b2d0*/  STL [R1+0x20c], R11 ;  /* 0x00020c0b01007387 */ /* 0x0003e80000100800 */
[----:B0-----:R-:W2:Y:S04]  /*b2e0*/  LDL.LU R10, [R1+0x214] ;  /* 0x00021400010a7983 */ /* 0x001ea80000300800 */
[----:B-1----:R-:W2:Y:S01]  /*b2f0*/  LDL.LU R11, [R1+0x2b4] ;  /* 0x0002b400010b7983 */ /* 0x002ea20000300800 */
[----:B----4-:R-:W-:-:S04]  /*b300*/  LOP3.LUT R9, R9, R8, RZ, 0x3c, !PT ;  /* 0x0000000809097212 */ /* 0x010fc800078e3cff */
[----:B------:R-:W-:-:S04]  /*b310*/  LOP3.LUT R8, R9, R8, RZ, 0x3c, !PT ;  /* 0x0000000809087212 */ /* 0x000fc800078e3cff */
[----:B------:R-:W-:-:S03]  /*b320*/  LOP3.LUT R9, R9, R8, RZ, 0x3c, !PT ;  /* 0x0000000809097212 */ /* 0x000fc600078e3cff */
[----:B------:R-:W-:-:S05]  /*b330*/  IMAD.WIDE R8, R195, 0x2, R8 ;  /* 0x00000002c3087825 */ /* 0x000fca00078e0208 */
[----:B------:R0:W-:Y:S04]  /*b340*/  STL [R1+0x314], R8 ;  /* 0x0003140801007387 */ /* 0x0001e80000100800 */
[----:B------:R1:W-:Y:S01]  /*b350*/  STL [R1+0x2b0], R9 ;  /* 0x0002b00901007387 */ /* 0x0003e20000100800 */
[----:B0-----:R-:W-:-:S03]  /*b360*/  IMAD.MOV.U32 R8, RZ, RZ, R218 ;  /* 0x000000ffff087224 */ /* 0x001fc600078e00da */
[----:B------:R-:W3:Y:S01]  /*b370*/  LDL.LU R218, [R1+0x370] ;  /* 0x0003700001da7983 */ /* 0x000ee20000300800 */
[----:B-1----:R-:W-:-:S03]  /*b380*/  IMAD.MOV.U32 R9, RZ, RZ, R196 ;  /* 0x000000ffff097224 */ /* 0x002fc600078e00c4 */
[----:B------:R-:W4:Y:S01]  /*b390*/  LDL.LU R196, [R1+0x36c] ;  /* 0x00036c0001c47983 */ /* 0x000f220000300800 */
[----:B------:R-:W-:Y:S02]  /*b3a0*/  IMAD.MOV.U32 R216, RZ, RZ, R13 ;  /* 0x000000ffffd87224 */ /* 0x000fe400078e000d */
[----:B------:R-:W-:Y:S02]  /*b3b0*/  IMAD.MOV.U32 R12, RZ, RZ, R2 ;  /* 0x000000ffff0c7224 */ /* 0x000fe400078e0002 */
[----:B------:R-:W-:Y:S01]  /*b3c0*/  IMAD.MOV.U32 R13, RZ, RZ, R217 ;  /* 0x000000ffff0d7224 */ /* 0x000fe200078e00d9 */
[-C--:B------:R-:W-:Y:S01]  /*b3d0*/  LOP3.LUT R9, R9, R8.reuse, RZ, 0x3c, !PT ;  /* 0x0000000809097212 */ /* 0x080fe200078e3cff */
[----:B------:R-:W3:Y:S01]  /*b3e0*/  LDL.LU R2, [R1+0x368] ;  /* 0x0003680001027983 */ /* 0x000ee20000300800 */
[----:B------:R-:W-:Y:S02]  /*b3f0*/  IMAD.WIDE R12, R195, 0x2, R12 ;  /* 0x00000002c30c7825 */ /* 0x000fe400078e020c */
[----:B------:R-:W-:-:S03]  /*b400*/  LOP3.LUT R8, R9, R8, RZ, 0x3c, !PT ;  /* 0x0000000809087212 */ /* 0x000fc600078e3cff */
[----:B------:R-:W-:Y:S01]  /*b410*/  STL [R1+0x210], R12 ;  /* 0x0002100c01007387 */ /* 0x000fe20000100800 */
[----:B------:R-:W-:-:S03]  /*b420*/  LOP3.LUT R9, R9, R8, RZ, 0x3c, !PT ;  /* 0x0000000809097212 */ /* 0x000fc600078e3cff */
[----:B------:R-:W-:Y:S01]  /*b430*/  IMAD.WIDE R8, R195, 0x2, R8 ;  /* 0x00000002c3087825 */ /* 0x000fe200078e0208 */
[----:B--2---:R-:W-:-:S04]  /*b440*/  LOP3.LUT R11, R11, R10, RZ, 0x3c, !PT ;  /* 0x0000000a0b0b7212 */ /* 0x004fc800078e3cff */
        /* <DEDUP_REMOVED lines=8> */
[----:B------:R0:W5:Y:S04]  /*b4d0*/  LDL.LU R14, [R1+0x360] ;  /* 0x00036000010e7983 */ /* 0x0001680000300800 */
[----:B------:R4:W-:Y:S04]  /*b4e0*/  STL [R1+0x318], R8 ;  /* 0x0003180801007387 */ /* 0x0009e80000100800 */
[----:B------:R3:W-:Y:S01]  /*b4f0*/  STL [R1+0x2b8], R9 ;  /* 0x0002b80901007387 */ /* 0x0007e20000100800 */
[----:B----4-:R-:W-:-:S03]  /*b500*/  IMAD.MOV.U32 R8, RZ, RZ, R196 ;  /* 0x000000ffff087224 */ /* 0x010fc600078e00c4 */
[----:B------:R-:W4:Y:S01]  /*b510*/  LDL.LU R196, [R1+0x35c] ;  /* 0x00035c0001c47983 */ /* 0x000f220000300800 */
[----:B------:R-:W-:Y:S01]  /*b520*/  WARPGROUP.ARRIVE ;  /* 0x00000000000079c5 */ /* 0x000fe20000000000 */
[----:B------:R-:W-:Y:S01]  /*b530*/  UMOV UR18, UR6 ;  /* 0x0000000600127c82 */ /* 0x000fe20008000000 */
[----:B------:R-:W-:-:S04]  /*b540*/  UMOV UR19, UR7 ;  /* 0x0000000700137c82 */ /* 0x000fc80008000000 */
[----:B------:R-:W-:Y:S01]  /*b550*/  HGMMA.64x256x16.F32.BF16 R24, gdesc[UR16].tnspA, R24, gsb0 ;  /* 0x23e00000101879f0 */ /* 0x000fe20008001818 */
[----:B---3--:R-:W-:Y:S01]  /*b560*/  IMAD.MOV.U32 R9, RZ, RZ, R2 ;  /* 0x000000ffff097224 */ /* 0x008fe200078e0002 */
[----:B------:R-:W-:Y:S01]  /*b570*/  LOP3.LUT R11, R11, R10, RZ, 0x3c, !PT ;  /* 0x0000000a0b0b7212 */ /* 0x000fe200078e3cff */
[----:B------:R-:W-:Y:S01]  /*b580*/  IMAD.MOV.U32 R217, RZ, RZ, R13 ;  /* 0x000000ffffd97224 */ /* 0x000fe200078e000d */
[----:B------:R-:W3:Y:S02]  /*b590*/  LDL.LU R2, [R1+0x358] ;  /* 0x0003580001027983 */ /* 0x000ee40000300800 */
[----:B------:R-:W-:Y:S02]  /*b5a0*/  LOP3.LUT R9, R9, R8, RZ, 0x3c, !PT ;  /* 0x0000000809097212 */ /* 0x000fe400078e3cff */
[----:B------:R-:W-:Y:S01]  /*b5b0*/  LOP3.LUT R10, R11, R10, RZ, 0x3c, !PT ;  /* 0x0000000a0b0a7212 */ /* 0x000fe200078e3cff */
[----:B------:R-:W-:Y:S01]  /*b5c0*/  IMAD.MOV.U32 R13, RZ, RZ, R218 ;  /* 0x000000ffff0d7224 */ /* 0x000fe200078e00da */
[----:B------:R-:W-:-:S02]  /*b5d0*/  LOP3.LUT R8, R9, R8, RZ, 0x3c, !PT ;  /* 0x0000000809087212 */ /* 0x000fc400078e3cff */
[----:B------:R-:W-:Y:S02]  /*b5e0*/  LOP3.LUT R11, R11, R10, RZ, 0x3c, !PT ;  /* 0x0000000a0b0b7212 */ /* 0x000fe400078e3cff */
[----:B------:R-:W-:Y:S01]  /*b5f0*/  LOP3.LUT R9, R9, R8, RZ, 0x3c, !PT ;  /* 0x0000000809097212 */ /* 0x000fe200078e3cff */
[----:B------:R-:W-:-:S04]  /*b600*/  IMAD.WIDE R10, R195, 0x2, R10 ;  /* 0x00000002c30a7825 */ /* 0x000fc800078e020a */
[----:B------:R-:W-:-:S04]  /*b610*/  IMAD.WIDE R8, R195, 0x2, R8 ;  /* 0x00000002c3087825 */ /* 0x000fc800078e0208 */
[----:B--2---:R-:W-:Y:S02]  /*b620*/  IMAD.MOV.U32 R12, RZ, RZ, R3 ;  /* 0x000000ffff0c7224 */ /* 0x004fe400078e0003 */
[----:B------:R-:W3:Y:S02]  /*b630*/  LDL.LU R3, [R1+0x354] ;  /* 0x0003540001037983 */ /* 0x000ee40000300800 */
[----:B------:R-:W-:-:S05]  /*b640*/  IMAD.WIDE R12, R195, 0x2, R12 ;  /* 0x00000002c30c7825 */ /* 0x000fca00078e020c */
[----:B------:R4:W-:Y:S01]  /*b650*/  STL [R1+0x218], R12 ;  /* 0x0002180c01007387 */ /* 0x0009e20000100800 */
[----:B------:R-:W-:Y:S01]  /*b660*/  UMOV UR22, UR10 ;  /* 0x0000000a00167c82 */ /* 0x000fe20008000000 */
[----:B------:R-:W-:Y:S01]  /*b670*/  UMOV UR23, UR11 ;  /* 0x0000000b00177c82 */ /* 0x000fe20008000000 */
[----:B----4-:R-:W-:Y:S02]  /*b680*/  IMAD.MOV.U32 R12, RZ, RZ, R196 ;  /* 0x000000ffff0c7224 */ /* 0x010fe400078e00c4 */
[----:B------:R-:W2:Y:S04]  /*b690*/  LDL.LU R196, [R1+0x350] ;  /* 0x0003500001c47983 */ /* 0x000ea80000300800 */
[----:B------:R-:W-:Y:S04]  /*b6a0*/  STL [R1+0x2bc], R10 ;  /* 0x0002bc0a01007387 */ /* 0x000fe80000100800 */
[----:B------:R-:W-:Y:S04]  /*b6b0*/  STL [R1+0x21c], R11 ;  /* 0x00021c0b01007387 */ /* 0x000fe80000100800 */
[----:B------:R-:W-:Y:S04]  /*b6c0*/  STL [R1+0x31c], R8 ;  /* 0x00031c0801007387 */ /* 0x000fe80000100800 */
[----:B------:R1:W-:Y:S04]  /*b6d0*/  STL [R1+0x2c0], R9 ;  /* 0x0002c00901007387 */ /* 0x0003e80000100800 */
[----:B-1----:R-:W4:Y:S01]  /*b6e0*/  LDL.LU R9, [R1+0x2c8] ;  /* 0x0002c80001097983 */ /* 0x002f220000300800 */
[----:B------:R-:W-:-:S03]  /*b6f0*/  IMAD.MOV.U32 R11, RZ, RZ, R6 ;  /* 0x000000ffff0b7224 */ /* 0x000fc600078e0006 */
[----:B------:R-:W4:Y:S01]  /*b700*/  LDL.LU R6, [R1+0x34c] ;  /* 0x00034c0001067983 */ /* 0x000f220000300800 */
[----:B------:R-:W-:Y:S02]  /*b710*/  WARPGROUP.DEPBAR.LE gsb0, 0x0 ;  /* 0x00008000000079c5 */ /* 0x000fe40000010000 */
[----:B------:R-:W-:-:S06]  /*b720*/  WARPGROUP.ARRIVE ;  /* 0x00000000000079c5 */ /* 0x000fcc0000000000 */
[----:B------:R-:W-:Y:S01]  /*b730*/  HGMMA.64x256x16.F32.BF16 R24, gdesc[UR20].tnspA, R24, gsb0 ;  /* 0x23e00000141879f0 */ /* 0x000fe20008001818 */
[----:B------:R-:W-:Y:S02]  /*b740*/  IMAD.MOV.U32 R218, RZ, RZ, R13 ;  /* 0x000000ffffda7224 */ /* 0x000fe400078e000d */
[----:B------:R-:W1:Y:S01]  /*b750*/  LDC R13, c[0x0][0x238] ;  /* 0x00008e00ff0d7b82 */ /* 0x000e620000000800 */
[----:B------:R-:W-:Y:S02]  /*b760*/  IMAD.MOV.U32 R10, RZ, RZ, R7 ;  /* 0x000000ffff0a7224 */ /* 0x000fe400078e0007 */
[----:B------:R-:W-:Y:S01]  /*b770*/  IMAD.MOV.U32 R8, RZ, RZ, R12 ;  /* 0x000000ffff087224 */ /* 0x000fe200078e000c */
[----:B------:R0:W5:Y:S01]  /*b780*/  LDL.LU R7, [R1+0x348] ;  /* 0x0003480001077983 */ /* 0x0001620000300800 */
[----:B------:R-:W-:-:S05]  /*b790*/  IMAD.WIDE R10, R195, 0x2, R10 ;  /* 0x00000002c30a7825 */ /* 0x000fca00078e020a */
[----:B------:R-:W-:Y:S04]  /*b7a0*/  STL [R1+0x2c4], R10 ;  /* 0x0002c40a01007387 */ /* 0x000fe80000100800 */
[----:B------:R-:W-:Y:S01]  /*b7b0*/  STL [R1+0x220], R11 ;  /* 0x0002200b01007387 */ /* 0x000fe20000100800 */
[----:B-1----:R-:W-:-:S04]  /*b7c0*/  IMAD.SHL.U32 R13, R13, 0x20, RZ ;  /* 0x000000200d0d7824 */ /* 0x002fc800078e00ff */
[----:B---3--:R-:W-:-:S04]  /*b7d0*/  IMAD.WIDE R2, R13, 0x2, R2 ;  /* 0x000000020d027825 */ /* 0x008fc800078e0202 */
[----:B--2---:R-:W-:-:S05]  /*b7e0*/  VIADD R196, R196, 0xffffffff ;  /* 0xffffffffc4c47836 */ /* 0x004fca0000000000 */
[----:B------:R-:W-:Y:S01]  /*b7f0*/  ISETP.NE.U32.AND P0, PT, R196, RZ, PT ;  /* 0x000000ffc400720c */ /* 0x000fe20003f05070 */
[----:B----4-:R-:W-:-:S05]  /*b800*/  IMAD.WIDE R8, R195, 0x2, R8 ;  /* 0x00000002c3087825 */ /* 0x010fca00078e0208 */
[----:B------:R1:W-:Y:S04]  /*b810*/  STL [R1+0x300], R8 ;  /* 0x0003000801007387 */ /* 0x0003e80000100800 */
[----:B------:R0:W-:Y:S01]  /*b820*/  STL [R1+0x2c8], R9 ;  /* 0x0002c80901007387 */ /* 0x0001e20000100800 */
[----:B------:R-:W-:Y:S02]  /*b830*/  WARPGROUP.DEPBAR.LE gsb0, 0x0 ;  /* 0x00008000000079c5 */ /* 0x000fe40000010000 */
[----:B------:R-:W-:Y:S02]  /*b840*/  VIADD R6, R6, 0xffffffe0 ;  /* 0xffffffe006067836 */ /* 0x000fe40000000000 */
[----:B-1----:R-:W-:Y:S02]  /*b850*/  IMAD.MOV.U32 R8, RZ, RZ, R2 ;  /* 0x000000ffff087224 */ /* 0x002fe400078e0002 */
[----:B------:R-:W-:Y:S01]  /*b860*/  IMAD.MOV.U32 R2, RZ, RZ, R3 ;  /* 0x000000ffff027224 */ /* 0x000fe200078e0003 */
[----:B------:R-:W-:Y:S06]  /*b870*/  @P0 BRA `(.L_x_1) ;  /* 0xffffffa000d80947 */ /* 0x000fec000383ffff */
[----:B------:R1:W-:Y:S04]  /*b880*/  STL [R1+0x34c], R16 ;  /* 0x00034c1001007387 */ /* 0x0003e80000100800 */
[----:B-1----:R-:W2:Y:S04]  /*b890*/  LDL.LU R16, [R1+0x1fc] ;  /* 0x0001fc0001107983 */ /* 0x002ea80000300800 */
[----:B-----5:R1:W-:Y:S04]  /*b8a0*/  STL [R1+0x348], R7 ;  /* 0x0003480701007387 */ /* 0x0203e80000100800 */
[----:B-1----:R-:W3:Y:S04]  /*b8b0*/  LDL.LU R7, [R1+0x1f4] ;  /* 0x0001f40001077983 */ /* 0x002ee80000300800 */
[----:B------:R-:W4:Y:S04]  /*b8c0*/  LDL.LU R14, [R1+0x1e8] ;  /* 0x0001e800010e7983 */ /* 0x000f280000300800 */
        /* <DEDUP_REMOVED lines=64> */
[----:B------:R-:W4:Y:S01]  /*bcd0*/  LDL.LU R3, [R1+0xe4] ;  /* 0x0000e40001037983 */ /* 0x000f220000300800 */
[----:B------:R-:W-:-:S03]  /*bce0*/  F2FP.BF16.F32.PACK_AB R151, R151, R150 ;  /* 0x000000969797723e */ /* 0x000fc600000010ff */
[----:B0-----:R-:W4:Y:S01]  /*bcf0*/  LDL.LU R9, [R1+0xe0] ;  /* 0x0000e00001097983 */ /* 0x001f220000300800 */
[----:B------:R-:W-:-:S03]  /*bd00*/  F2FP.BF16.F32.PACK_AB R150, R149, R148 ;  /* 0x000000949596723e */ /* 0x000fc600000010ff */
[----:B------:R-:W4:Y:S04]  /*bd10*/  LDL.LU R10, [R1+0xdc] ;  /* 0x0000dc00010a7983 */ /* 0x000f280000300800 */
[----:B------:R-:W4:Y:S04]  /*bd20*/  LDL.LU R11, [R1+0xd8] ;  /* 0x0000d800010b7983 */ /* 0x000f280000300800 */
[----:B------:R-:W4:Y:S04]  /*bd30*/  LDL.LU R12, [R1+0xd4] ;  /* 0x0000d400010c7983 */ /* 0x000f280000300800 */
[----:B------:R-:W4:Y:S04]  /*bd40*/  LDL.LU R13, [R1+0xd0] ;  /* 0x0000d000010d7983 */ /* 0x000f280000300800 */
[----:B------:R-:W2:Y:S04]  /*bd50*/  LDL.LU R149, [R1+0x1f8] ;  /* 0x0001f80001957983 */ /* 0x000ea80000300800 */
[----:B------:R-:W3:Y:S01]  /*bd60*/  LDL.LU R148, [R1+0x1f0] ;  /* 0x0001f00001947983 */ /* 0x000ee20000300800 */
[----:B------:R-:W-:-:S02]  /*bd70*/  F2FP.BF16.F32.PACK_AB R147, R147, R146 ;  /* 0x000000929393723e */ /* 0x000fc400000010ff */
[----:B------:R-:W-:Y:S02]  /*bd80*/  F2FP.BF16.F32.PACK_AB R146, R145, R144 ;  /* 0x000000909192723e */ /* 0x000fe400000010ff */
[----:B--2---:R-:W-:Y:S02]  /*bd90*/  F2FP.BF16.F32.PACK_AB R149, R16, R149 ;  /* 0x000000951095723e */ /* 0x004fe400000010ff */
[----:B------:R-:W2:Y:S01]  /*bda0*/  LDL.LU R16, [R1+0x34c] ;  /* 0x00034c0001107983 */ /* 0x000ea20000300800 */
[----:B---3--:R-:W-:-:S03]  /*bdb0*/  F2FP.BF16.F32.PACK_AB R148, R7, R148 ;  /* 0x000000940794723e */ /* 0x008fc600000010ff */
[----:B------:R1:W5:Y:S04]  /*bdc0*/  LDL.LU R7, [R1+0x348] ;  /* 0x0003480001077983 */ /* 0x0003680000300800 */
[----:B------:R-:W3:Y:S01]  /*bdd0*/  LDL.LU R145, [R1+0x1ec] ;  /* 0x0001ec0001917983 */ /* 0x000ee20000300800 */
[----:B------:R-:W-:Y:S02]  /*bde0*/  F2FP.BF16.F32.PACK_AB R143, R143, R142 ;  /* 0x0000008e8f8f723e */ /* 0x000fe400000010ff */
[----:B------:R-:W-:Y:S02]  /*bdf0*/  F2FP.BF16.F32.PACK_AB R139, R139, R138 ;  /* 0x0000008a8b8b723e */ /* 0x000fe400000010ff */
[----:B------:R-:W-:Y:S02]  /*be00*/  F2FP.BF16.F32.PACK_AB R135, R135, R134 ;  /* 0x000000868787723e */ /* 0x000fe400000010ff */
[----:B------:R-:W-:-:S02]  /*be10*/  F2FP.BF16.F32.PACK_AB R131, R131, R130 ;  /* 0x000000828383723e */ /* 0x000fc400000010ff */
[----:B------:R-:W-:Y:S02]  /*be20*/  F2FP.BF16.F32.PACK_AB R127, R127, R126 ;  /* 0x0000007e7f7f723e */ /* 0x000fe400000010ff */
[----:B------:R-:W-:Y:S02]  /*be30*/  F2FP.BF16.F32.PACK_AB R123, R123, R122 ;  /* 0x0000007a7b7b723e */ /* 0x000fe400000010ff */
        /* <DEDUP_REMOVED lines=54> */
[----:B----4-:R-:W-:Y:S02]  /*c1a0*/  F2FP.BF16.F32.PACK_AB R144, R5, R8 ;  /* 0x000000080590723e */ /* 0x010fe400000010ff */
        /* <DEDUP_REMOVED lines=59> */
[----:B--2---:R-:W-:Y:S02]  /*c560*/  F2FP.BF16.F32.PACK_AB R24, R16, R15 ;  /* 0x0000000f1018723e */ /* 0x004fe400000010ff */
[----:B-1-3--:R-:W-:-:S07]  /*c570*/  F2FP.BF16.F32.PACK_AB R145, R145, R14 ;  /* 0x0000000e9191723e */ /* 0x00afce00000010ff */
.L_x_0:
[----:B------:R-:W2:Y:S01]  /*c580*/  LDL.LU R5, [R1+0x328] ;  /* 0x0003280001057983 */ /* 0x000ea20000300800 */
[----:B------:R-:W-:Y:S01]  /*c590*/  ULDC.64 UR6, c[0x0][0x228] ;  /* 0x00008a0000067ab9 */ /* 0x000fe20000000a00 */
[----:B-----5:R-:W-:Y:S01]  /*c5a0*/  VIADD R4, R7, 0x1 ;  /* 0x0000000107047836 */ /* 0x020fe20000000000 */
[----:B------:R-:W-:Y:S01]  /*c5b0*/  ULDC UR4, c[0x0][0x22c] ;  /* 0x00008b0000047ab9 */ /* 0x000fe20000000800 */
[----:B------:R-:W1:Y:S01]  /*c5c0*/  S2R R2, SR_TID.X ;  /* 0x0000000000027919 */ /* 0x000e620000002100 */
[----:B------:R-:W-:Y:S01]  /*c5d0*/  ULDC UR5, c[0x0][0x22c] ;  /* 0x00008b0000057ab9 */ /* 0x000fe20000000800 */
[----:B------:R-:W3:Y:S01]  /*c5e0*/  S2R R8, SR_TID.X ;  /* 0x0000000000087919 */ /* 0x000ee20000002100 */
[----:B------:R-:W4:Y:S01]  /*c5f0*/  S2R R6, SR_TID.X ;  /* 0x0000000000067919 */ /* 0x000f220000002100 */
[C---:B-1----:R-:W-:Y:S02]  /*c600*/  IMAD.SHL.U32 R0, R2.reuse, 0x10, RZ ;  /* 0x0000001002007824 */ /* 0x042fe400078e00ff */
[----:B------:R-:W-:Y:S01]  /*c610*/  IMAD.SHL.U32 R2, R2, 0x40, RZ ;  /* 0x0000004002027824 */ /* 0x000fe200078e00ff */
[----:B---3--:R-:W-:-:S02]  /*c620*/  LOP3.LUT R8, R8, 0x60, RZ, 0xc0, !PT ;  /* 0x0000006008087812 */ /* 0x008fc400078ec0ff */
[----:B------:R-:W-:Y:S02]  /*c630*/  LOP3.LUT R0, R0, 0xf0, RZ, 0xc0, !PT ;  /* 0x000000f000007812 */ /* 0x000fe400078ec0ff */
[----:B------:R-:W-:Y:S01]  /*c640*/  LOP3.LUT R3, R2, 0x400, RZ, 0xc0, !PT ;  /* 0x0000040002037812 */ /* 0x000fe200078ec0ff */
[----:B------:R-:W-:Y:S01]  /*c650*/  VIADD R2, R7, 0x3 ;  /* 0x0000000307027836 */ /* 0x000fe20000000000 */
[----:B----4-:R-:W-:Y:S02]  /*c660*/  LOP3.LUT R6, R6, 0x7f, RZ, 0xc0, !PT ;  /* 0x0000007f06067812 */ /* 0x010fe400078ec0ff */
[----:B------:R-:W-:Y:S01]  /*c670*/  IADD3 R0, R3, UR12, R0 ;  /* 0x0000000c03007c10 */ /* 0x000fe2000fffe000 */
[----:B------:R-:W-:Y:S01]  /*c680*/  BAR.SYNC.DEFER_BLOCKING 0x0 ;  /* 0x0000000000007b1d */ /* 0x000fe20000010000 */
[----:B--2---:R-:W-:-:S05]  /*c690*/  ISETP.GE.AND P0, PT, R5, UR6, PT ;  /* 0x0000000605007c0c */ /* 0x004fca000bf06270 */
[----:B------:R-:W-:Y:S01]  /*c6a0*/  ULDC UR6, c[0x0][0x248] ;  /* 0x0000920000067ab9 */ /* 0x000fe20000000800 */
[----:B------:R-:W-:Y:S01]  /*c6b0*/  ISETP.LT.AND P5, PT, R4, UR4, !P0 ;  /* 0x0000000404007c0c */ /* 0x000fe2000c7a1270 */
[C---:B------:R-:W-:Y:S01]  /*c6c0*/  VIADD R4, R7.reuse, 0x2 ;  /* 0x0000000207047836 */ /* 0x040fe20000000000 */
[----:B------:R-:W-:Y:S01]  /*c6d0*/  ULDC UR4, c[0x0][0x22c] ;  /* 0x00008b0000047ab9 */ /* 0x000fe20000000800 */
[----:B------:R-:W-:Y:S01]  /*c6e0*/  ISETP.LT.AND P1, PT, R2, UR5, !P0 ;  /* 0x0000000502007c0c */ /* 0x000fe2000c721270 */
[C---:B------:R-:W-:Y:S01]  /*c6f0*/  VIADD R2, R7.reuse, 0x4 ;  /* 0x0000000407027836 */ /* 0x040fe20000000000 */
[----:B------:R-:W-:Y:S01]  /*c700*/  ISETP.LT.AND P4, PT, R7, UR7, !P0 ;  /* 0x0000000707007c0c */ /* 0x000fe2000c781270 */
[----:B------:R-:W-:Y:S01]  /*c710*/  ULDC UR7, c[0x0][0x22c] ;  /* 0x00008b0000077ab9 */ /* 0x000fe20000000800 */
[----:B------:R-:W-:Y:S01]  /*c720*/  ISETP.LT.AND P2, PT, R4, UR4, !P0 ;  /* 0x0000000404007c0c */ /* 0x000fe2000c741270 */
[----:B------:R-:W-:Y:S01]  /*c730*/  IMAD R4, R8, 0x8, R0 ;  /* 0x0000000808047824 */ /* 0x000fe200078e0200 */
[----:B------:R-:W-:Y:S01]  /*c740*/  LEA R0, R6, UR12, 0x4 ;  /* 0x0000000c06007c11 */ /* 0x000fe2000f8e20ff */
[----:B------:R-:W-:-:S02]  /*c750*/  ULDC UR4, c[0x0][0x22c] ;  /* 0x00008b0000047ab9 */ /* 0x000fc40000000800 */
[----:B------:R-:W-:Y:S01]  /*c760*/  ISETP.LT.AND P3, PT, R2, UR4, !P0 ;  /* 0x0000000402007c0c */ /* 0x000fe2000c761270 */
[----:B------:R-:W-:Y:S01]  /*c770*/  STSM.16.M88.4 [R4], R24 ;  /* 0x0000001804007844 */ /* 0x000fe20000000200 */
[----:B------:R-:W-:Y:S02]  /*c780*/  ULDC UR4, c[0x0][0x244] ;  /* 0x0000910000047ab9 */ /* 0x000fe40000000800 */
[----:B------:R-:W-:Y:S01]  /*c790*/  IMAD R3, R5, UR4, RZ ;  /* 0x0000000405037c24 */ /* 0x000fe2000f8e02ff */
[----:B------:R-:W-:Y:S01]  /*c7a0*/  BAR.SYNC.DEFER_BLOCKING 0x0 ;  /* 0x0000000000007b1d */ /* 0x000fe20000010000 */
[----:B------:R-:W-:-:S05]  /*c7b0*/  IMAD R5, R7, UR6, RZ ;  /* 0x0000000607057c24 */ /* 0x000fca000f8e02ff */
[----:B------:R-:W-:Y:S01]  /*c7c0*/  ULDC.64 UR4, c[0x0][0x220] ;  /* 0x0000880000047ab9 */ /* 0x000fe20000000a00 */
[----:B------:R-:W-:Y:S01]  /*c7d0*/  ULDC UR6, c[0x0][0x248] ;  /* 0x0000920000067ab9 */ /* 0x000fe20000000800 */
[----:B------:R-:W-:Y:S01]  /*c7e0*/  LEA R2, P6, R3, UR4, 0x1 ;  /* 0x0000000403027c11 */ /* 0x000fe2000f8c08ff */
[----:B------:R-:W-:Y:S02]  /*c7f0*/  ULDC UR4, c[0x0][0x248] ;  /* 0x0000920000047ab9 */ /* 0x000fe40000000800 */
[----:B------:R-:W-:Y:S01]  /*c800*/  VIADD R6, R5, UR4 ;  /* 0x0000000405067c36 */ /* 0x000fe20008000000 */
[----:B------:R-:W-:Y:S01]  /*c810*/  LEA.HI.X.SX32 R3, R3, UR5, 0x1, P6 ;  /* 0x0000000503037c11 */ /* 0x000fe2000b0f0eff */
[----:B------:R-:W-:Y:S01]  /*c820*/  ULDC UR4, c[0x0][0x248] ;  /* 0x0000920000047ab9 */ /* 0x000fe20000000800 */
[----:B------:R-:W-:Y:S01]  /*c830*/  ULDC UR5, c[0x0][0x22c] ;  /* 0x00008b0000057ab9 */ /* 0x000fe20000000800 */
[----:B------:R-:W1:Y:S01]  /*c840*/  LDS.128 R8, [R0] ;  /* 0x0000000000087984 */ /* 0x000e620000000c00 */
[----:B------:R-:W-:Y:S06]  /*c850*/  BAR.SYNC.DEFER_BLOCKING 0x0 ;  /* 0x0000000000007b1d */ /* 0x000fec0000010000 */
[----:B------:R-:W-:Y:S02]  /*c860*/  STSM.16.M88.4 [R4], R28 ;  /* 0x0000001c04007844 */ /* 0x000fe40000000200 */
[----:B------:R-:W-:Y:S06]  /*c870*/  BAR.SYNC.DEFER_BLOCKING 0x0 ;  /* 0x0000000000007b1d */ /* 0x000fec0000010000 */
[----:B------:R-:W2:Y:S02]  /*c880*/  LDS.128 R12, [R0] ;  /* 0x00000000000c7984 */ /* 0x000ea40000000c00 */
[----:B------:R-:W-:Y:S06]  /*c890*/  BAR.SYNC.DEFER_BLOCKING 0x0 ;  /* 0x0000000000007b1d */ /* 0x000fec0000010000 */
[----:B------:R-:W-:Y:S02]  /*c8a0*/  STSM.16.M88.4 [R4], R32 ;  /* 0x0000002004007844 */ /* 0x000fe40000000200 */
[----:B------:R-:W-:Y:S06]  /*c8b0*/  BAR.SYNC.DEFER_BLOCKING 0x0 ;  /* 0x0000000000007b1d */ /* 0x000fec0000010000 */
[----:B------:R-:W3:Y:S02]  /*c8c0*/  LDS.128 R16, [R0] ;  /* 0x0000000000107984 */ /* 0x000ee40000000c00 */
[----:B------:R-:W-:Y:S06]  /*c8d0*/  BAR.SYNC.DEFER_BLOCKING 0x0 ;  /* 0x0000000000007b1d */ /* 0x000fec0000010000 */
[----:B------:R-:W-:Y:S02]  /*c8e0*/  STSM.16.M88.4 [R4], R36 ;  /* 0x0000002404007844 */ /* 0x000fe40000000200 */
[----:B------:R-:W-:Y:S06]  /*c8f0*/  BAR.SYNC.DEFER_BLOCKING 0x0 ;  /* 0x0000000000007b1d */ /* 0x000fec0000010000 */
[----:B0-----:R-:W0:Y:S02]  /*c900*/  LDS.128 R20, [R0] ;  /* 0x0000000000147984 */ /* 0x001e240000000c00 */
[----:B------:R-:W-:Y:S06]  /*c910*/  BAR.SYNC.DEFER_BLOCKING 0x0 ;  /* 0x0000000000007b1d */ /* 0x000fec0000010000 */
[----:B------:R-:W-:Y:S02]  /*c920*/  STSM.16.M88.4 [R4], R40 ;  /* 0x0000002804007844 */ /* 0x000fe40000000200 */
[----:B------:R-:W-:Y:S06]  /*c930*/  BAR.SYNC.DEFER_BLOCKING 0x0 ;  /* 0x0000000000007b1d */ /* 0x000fec0000010000 */
[----:B------:R-:W4:Y:S02]  /*c940*/  LDS.128 R24, [R0] ;  /* 0x0000000000187984 */ /* 0x000f240000000c00 */
        /* <DEDUP_REMOVED lines=89> */
[----:B------:R1:W-:Y:S02]  /*cee0*/  STSM.16.M88.4 [R4], R132 ;  /* 0x0000008404007844 */ /* 0x0003e40000000200 */
[----:B------:R-:W-:Y:S01]  /*cef0*/  BAR.SYNC.DEFER_BLOCKING 0x0 ;  /* 0x0000000000007b1d */ /* 0x000fe20000010000 */
[----:B-1----:R-:W-:-:S04]  /*cf00*/  LEA R132, P6, R5, R2, 0x1 ;  /* 0x0000000205847211 */ /* 0x002fc800078c08ff */
[----:B------:R-:W-:Y:S01]  /*cf10*/  LEA.HI.X.SX32 R133, R5, R3, 0x1, P6 ;  /* 0x0000000305857211 */ /* 0x000fe200030f0eff */
[----:B------:R-:W-:Y:S01]  /*cf20*/  VIADD R5, R7, 0x5 ;  /* 0x0000000507057836 */ /* 0x000fe20000000000 */
[----:B------:R-:W-:-:S04]  /*cf30*/  LEA R134, P6, R6, R2, 0x1 ;  /* 0x0000000206867211 */ /* 0x000fc800078c08ff */
[C---:B------:R-:W-:Y:S01]  /*cf40*/  LEA.HI.X.SX32 R135, R6.reuse, R3, 0x1, P6 ;  /* 0x0000000306877211 */ /* 0x040fe200030f0eff */
[----:B------:R-:W1:Y:S01]  /*cf50*/  LDS.128 R116, [R0] ;  /* 0x0000000000747984 */ /* 0x000e620000000c00 */
[----:B------:R-:W-:Y:S06]  /*cf60*/  BAR.SYNC.DEFER_BLOCKING 0x0 ;  /* 0x0000000000007b1d */ /* 0x000fec0000010000 */
[----:B------:R2:W-:Y:S02]  /*cf70*/  STSM.16.M88.4 [R4], R136 ;  /* 0x0000008804007844 */ /* 0x0005e40000000200 */
[----:B------:R-:W-:Y:S01]  /*cf80*/  BAR.SYNC.DEFER_BLOCKING 0x0 ;  /* 0x0000000000007b1d */ /* 0x000fe20000010000 */
[----:B--2---:R-:W-:Y:S01]  /*cf90*/  VIADD R136, R6, UR4 ;  /* 0x0000000406887c36 */ /* 0x004fe20008000000 */
[----:B------:R-:W-:-:S04]  /*cfa0*/  PRMT R137, R8, 0x7632, R137 ;  /* 0x0000763208897816 */ /* 0x000fc80000000089 */
[----:B------:R-:W-:Y:S01]  /*cfb0*/  ULDC UR4, c[0x0][0x248] ;  /* 0x0000920000047ab9 */ /* 0x000fe20000000800 */
[----:B------:R-:W-:Y:S01]  /*cfc0*/  VIADD R6, R7, 0x6 ;  /* 0x0000000607067836 */ /* 0x000fe20000000000 */
[----:B------:R-:W2:Y:S01]  /*cfd0*/  LDS.128 R120, [R0] ;  /* 0x0000000000787984 */ /* 0x000ea20000000c00 */
[----:B------:R-:W-:Y:S06]  /*cfe0*/  BAR.SYNC.DEFER_BLOCKING 0x0 ;  /* 0x0000000000007b1d */ /* 0x000fec0000010000 */
[----:B------:R-:W-:Y:S02]  /*cff0*/  STSM.16.M88.4 [R4], R140 ;  /* 0x0000008c04007844 */ /* 0x000fe40000000200 */
[----:B------:R-:W-:Y:S06]  /*d000*/  BAR.SYNC.DEFER_BLOCKING 0x0 ;  /* 0x0000000000007b1d */ /* 0x000fec0000010000 */
[----:B------:R-:W2:Y:S02]  /*d010*/  LDS.128 R124, [R0] ;  /* 0x00000000007c7984 */ /* 0x000ea40000000c00 */
[----:B------:R-:W-:Y:S06]  /*d020*/  BAR.SYNC.DEFER_BLOCKING 0x0 ;  /* 0x0000000000007b1d */ /* 0x000fec0000010000 */
[----:B------:R-:W-:Y:S02]  /*d030*/  STSM.16.M88.4 [R4], R144 ;  /* 0x0000009004007844 */ /* 0x000fe40000000200 */
[----:B------:R-:W-:Y:S06]  /*d040*/  BAR.SYNC.DEFER_BLOCKING 0x0 ;  /* 0x0000000000007b1d */ /* 0x000fec0000010000 */
[----:B------:R-:W2:Y:S02]  /*d050*/  LDS.128 R128, [R0] ;  /* 0x0000000000807984 */ /* 0x000ea40000000c00 */
[----:B------:R-:W-:Y:S06]  /*d060*/  BAR.SYNC.DEFER_BLOCKING 0x0 ;  /* 0x0000000000007b1d */ /* 0x000fec0000010000 */
[----:B------:R3:W-:Y:S02]  /*d070*/  STSM.16.M88.4 [R4], R148 ;  /* 0x0000009404007844 */ /* 0x0007e40000000200 */
[----:B------:R-:W-:Y:S01]  /*d080*/  BAR.SYNC.DEFER_BLOCKING 0x0 ;  /* 0x0000000000007b1d */ /* 0x000fe20000010000 */
[----:B---3--:R-:W-:-:S05]  /*d090*/  LEA R4, P6, R136, R2, 0x1 ;  /* 0x0000000288047211 */ /* 0x008fca00078c08ff */
[----:B------:R3:W-:Y:S01]  /*d0a0*/  @P4 STG.E.U16 desc[UR14][R132.64], R8 ;  /* 0x0000000884004986 */ /* 0x0007e2000c10150e */
[----:B------:R-:W-:Y:S01]  /*d0b0*/  ISETP.LT.AND P4, PT, R5, UR5, !P0 ;  /* 0x0000000505007c0c */ /* 0x000fe2000c781270 */
[----:B------:R-:W-:Y:S01]  /*d0c0*/  ULDC UR5, c[0x0][0x22c] ;  /* 0x00008b0000057ab9 */ /* 0x000fe20000000800 */
[C---:B------:R-:W-:Y:S01]  /*d0d0*/  LEA.HI.X.SX32 R5, R136.reuse, R3, 0x1, P6 ;  /* 0x0000000388057211 */ /* 0x040fe200030f0eff */
[----:B------:R-:W-:Y:S01]  /*d0e0*/  VIADD R136, R136, UR4 ;  /* 0x0000000488887c36 */ /* 0x000fe20008000000 */
[----:B------:R0:W-:Y:S01]  /*d0f0*/  @P5 STG.E.U16 desc[UR14][R134.64], R137 ;  /* 0x0000008986005986 */ /* 0x0001e2000c10150e */
[----:B------:R-:W-:Y:S01]  /*d100*/  ISETP.LT.AND P5, PT, R6, UR5, !P0 ;  /* 0x0000000506007c0c */ /* 0x000fe2000c7a1270 */
[----:B------:R-:W-:Y:S01]  /*d110*/  ULDC UR4, c[0x0][0x248] ;  /* 0x0000920000047ab9 */ /* 0x000fe20000000800 */
[----:B------:R-:W-:Y:S01]  /*d120*/  ULDC UR5, c[0x0][0x22c] ;  /* 0x00008b0000057ab9 */ /* 0x000fe20000000800 */
[----:B------:R4:W-:Y:S01]  /*d130*/  @P2 STG.E.U16 desc[UR14][R4.64], R9 ;  /* 0x0000000904002986 */ /* 0x0009e2000c10150e */
[C---:B------:R-:W-:Y:S01]  /*d140*/  VIADD R6, R136.reuse, UR4 ;  /* 0x0000000488067c36 */ /* 0x040fe20008000000 */
[----:B------:R-:W-:Y:S01]  /*d150*/  ULDC UR4, c[0x0][0x22c] ;  /* 0x00008b0000047ab9 */ /* 0x000fe20000000800 */
[----:B---3--:R-:W-:Y:S01]  /*d160*/  LEA R132, P2, R136, R2, 0x1 ;  /* 0x0000000288847211 */ /* 0x008fe200078408ff */
[----:B------:R-:W-:-:S03]  /*d170*/  VIADD R8, R7, 0x7 ;  /* 0x0000000707087836 */ /* 0x000fc60000000000 */
[-C--:B------:R-:W-:Y:S02]  /*d180*/  LEA.HI.X.SX32 R133, R136, R3.reuse, 0x1, P2 ;  /* 0x0000000388857211 */ /* 0x080fe400010f0eff */
[----:B0-----:R-:W-:Y:S02]  /*d190*/  PRMT R135, R9, 0x7632, R135 ;  /* 0x0000763209877816 */ /* 0x001fe40000000087 */
[----:B------:R-:W-:Y:S01]  /*d1a0*/  ISETP.LT.AND P2, PT, R8, UR5, !P0 ;  /* 0x0000000508007c0c */ /* 0x000fe2000c741270 */
[C---:B------:R-:W-:Y:S01]  /*d1b0*/  VIADD R8, R7.reuse, 0x8 ;  /* 0x0000000807087836 */ /* 0x040fe20000000000 */
[----:B------:R-:W-:Y:S01]  /*d1c0*/  LEA R134, P6, R6, R2, 0x1 ;  /* 0x0000000206867211 */ /* 0x000fe200078c08ff */
[----:B------:R0:W-:Y:S01]  /*d1d0*/  @P1 STG.E.U16 desc[UR14][R132.64], R135 ;  /* 0x0000008784001986 */ /* 0x0001e2000c10150e */
[C---:B----4-:R-:W-:Y:S01]  /*d1e0*/  VIADD R5, R7.reuse, 0x9 ;  /* 0x0000000907057836 */ /* 0x050fe20000000000 */
[----:B------:R-:W-:Y:S01]  /*d1f0*/  PRMT R9, R10, 0x7632, R9 ;  /* 0x000076320a097816 */ /* 0x000fe20000000009 */
[----:B------:R-:W-:Y:S01]  /*d200*/  ULDC UR5, c[0x0][0x22c] ;  /* 0x00008b0000057ab9 */ /* 0x000fe20000000800 */
[----:B------:R-:W-:Y:S01]  /*d210*/  ISETP.LT.AND P1, PT, R8, UR4, !P0 ;  /* 0x0000000408007c0c */ /* 0x000fe2000c721270 */
[----:B------:R-:W-:Y:S01]  /*d220*/  ULDC UR4, c[0x0][0x248] ;  /* 0x0000920000047ab9 */ /* 0x000fe20000000800 */
[----:B------:R-:W-:Y:S01]  /*d230*/  VIADD R8, R7, 0xa ;  /* 0x0000000a07087836 */ /* 0x000fe20000000000 */
[C---:B0-----:R-:W-:Y:S01]  /*d240*/  LEA.HI.X.SX32 R135, R6.reuse, R3, 0x1, P6 ;  /* 0x0000000306877211 */ /* 0x041fe200030f0eff */
[----:B------:R-:W-:Y:S01]  /*d250*/  VIADD R6, R6, UR4 ;  /* 0x0000000406067c36 */ /* 0x000fe20008000000 */
[----:B------:R-:W-:-:S03]  /*d260*/  ULDC UR4, c[0x0][0x22c] ;  /* 0x00008b0000047ab9 */ /* 0x000fc60000000800 */
[----:B------:R0:W-:Y:S01]  /*d270*/  @P3 STG.E.U16 desc[UR14][R134.64], R10 ;  /* 0x0000000a86003986 */ /* 0x0001e2000c10150e */
[CC--:B------:R-:W-:Y:S02]  /*d280*/  LEA R4, P6, R6.reuse, R2.reuse, 0x1 ;  /* 0x0000000206047211 */ /* 0x0c0fe400078c08ff */
[----:B------:R-:W-:Y:S01]  /*d290*/  ISETP.LT.AND P3, PT, R5, UR4, !P0 ;  /* 0x0000000405007c0c */ /* 0x000fe2000c761270 */
[----:B------:R-:W-:Y:S01]  /*d2a0*/  ULDC UR4, c[0x0][0x248] ;  /* 0x0000920000047ab9 */ /* 0x000fe20000000800 */
[CC--:B------:R-:W-:Y:S01]  /*d2b0*/  LEA.HI.X.SX32 R5, R6.reuse, R3.reuse, 0x1, P6 ;  /* 0x0000000306057211 */ /* 0x0c0fe200030f0eff */
[----:B------:R-:W-:Y:S01]  /*d2c0*/  VIADD R6, R6, UR4 ;  /* 0x0000000406067c36 */ /* 0x000fe20008000000 */
[----:B------:R-:W-:Y:S01]  /*d2d0*/  ULDC UR4, c[0x0][0x248] ;  /* 0x0000920000047ab9 */ /* 0x000fe20000000800 */
[----:B------:R-:W-:Y:S01]  /*d2e0*/  ISETP.LT.AND P6, PT, R8, UR5, !P0 ;  /* 0x0000000508007c0c */ /* 0x000fe2000c7c1270 */
[----:B------:R-:W-:Y:S01]  /*d2f0*/  ULDC UR5, c[0x0][0x248] ;  /* 0x0000920000057ab9 */ /* 0x000fe20000000800 */
[----:B------:R3:W-:Y:S01]  /*d300*/  @P4 STG.E.U16 desc[UR14][R4.64], R9 ;  /* 0x0000000904004986 */ /* 0x0007e2000c10150e */
[CC--:B------:R-:W-:Y:S01]  /*d310*/  LEA R8, P4, R6.reuse, R2.reuse, 0x1 ;  /* 0x0000000206087211 */ /* 0x0c0fe200078808ff */
[C---:B0-----:R-:W-:Y:S01]  /*d320*/  VIADD R10, R6.reuse, UR4 ;  /* 0x00000004060a7c36 */ /* 0x041fe20008000000 */
[----:B------:R-:W-:Y:S01]  /*d330*/  ULDC UR4, c[0x0][0x22c] ;  /* 0x00008b0000047ab9 */ /* 0x000fe20000000800 */
[----:B------:R-:W-:Y:S01]  /*d340*/  VIADD R134, R7, 0xb ;  /* 0x0000000b07867836 */ /* 0x000fe20000000000 */
[-C--:B---3--:R-:W-:Y:S01]  /*d350*/  LEA.HI.X.SX32 R9, R6, R3.reuse, 0x1, P4 ;  /* 0x0000000306097211 */ /* 0x088fe200020f0eff */
[C---:B------:R-:W-:Y:S01]  /*d360*/  VIADD R6, R10.reuse, UR5 ;  /* 0x000000050a067c36 */ /* 0x040fe20008000000 */
[CC--:B------:R-:W-:Y:S01]  /*d370*/  LEA R132, P4, R10.reuse, R2.reuse, 0x1 ;  /* 0x000000020a847211 */ /* 0x0c0fe200078808ff */
[----:B------:R-:W-:Y:S01]  /*d380*/  ULDC UR5, c[0x0][0x22c] ;  /* 0x00008b0000057ab9 */ /* 0x000fe20000000800 */
[----:B------:R-:W-:Y:S01]  /*d390*/  PRMT R5, R11, 0x7632, R5 ;  /* 0x000076320b057816 */ /* 0x000fe20000000005 */
[----:B------:R-:W-:Y:S01]  /*d3a0*/  @P5 STG.E.U16 desc[UR14][R8.64], R11 ;  /* 0x0000000b08005986 */ /* 0x000fe2000c10150e */
[----:B------:R-:W-:Y:S01]  /*d3b0*/  LEA.HI.X.SX32 R133, R10, R3, 0x1, P4 ;  /* 0x000000030a857211 */ /* 0x000fe200020f0eff */
[----:B------:R-:W-:Y:S01]  /*d3c0*/  VIADD R10, R7, 0xc ;  /* 0x0000000c070a7836 */ /* 0x000fe20000000000 */
[----:B------:R-:W-:-:S02]  /*d3d0*/  LEA R4, P4, R6, R2, 0x1 ;  /* 0x0000000206047211 */ /* 0x000fc400078808ff */
[----:B------:R-:W-:Y:S01]  /*d3e0*/  ISETP.LT.AND P5, PT, R134, UR4, !P0 ;  /* 0x0000000486007c0c */ /* 0x000fe2000c7a1270 */
[----:B------:R0:W-:Y:S01]  /*d3f0*/  @P2 STG.E.U16 desc[UR14][R132.64], R5 ;  /* 0x0000000584002986 */ /* 0x0001e2000c10150e */
[----:B------:R-:W-:Y:S01]  /*d400*/  ULDC UR4, c[0x0][0x22c] ;  /* 0x00008b0000047ab9 */ /* 0x000fe20000000800 */
[----:B0-----:R-:W-:Y:S02]  /*d410*/  LEA.HI.X.SX32 R5, R6, R3, 0x1, P4 ;  /* 0x0000000306057211 */ /* 0x001fe400020f0eff */
[----:B------:R-:W-:Y:S01]  /*d420*/  ISETP.LT.AND P4, PT, R10, UR4, !P0 ;  /* 0x000000040a007c0c */ /* 0x000fe2000c781270 */
[----:B------:R-:W-:Y:S01]  /*d430*/  ULDC UR4, c[0x0][0x248] ;  /* 0x0000920000047ab9 */ /* 0x000fe20000000800 */
[----:B------:R-:W-:Y:S01]  /*d440*/  VIADD R10, R7, 0xd ;  /* 0x0000000d070a7836 */ /* 0x000fe20000000000 */
[----:B------:R0:W-:Y:S01]  /*d450*/  @P1 STG.E.U16 desc[UR14][R4.64], R12 ;  /* 0x0000000c04001986 */ /* 0x0001e2000c10150e */
[----:B------:R-:W-:Y:S01]  /*d460*/  VIADD R6, R6, UR4 ;  /* 0x0000000406067c36 */ /* 0x000fe20008000000 */
[----:B------:R-:W-:-:S02]  /*d470*/  ULDC UR4, c[0x0][0x22c] ;  /* 0x00008b0000047ab9 */ /* 0x000fc40000000800 */
[----:B------:R-:W-:Y:S01]  /*d480*/  ISETP.LT.AND P2, PT, R10, UR4, !P0 ;  /* 0x000000040a007c0c */ /* 0x000fe2000c741270 */
[----:B------:R-:W-:Y:S01]  /*d490*/  ULDC UR4, c[0x0][0x248] ;  /* 0x0000920000047ab9 */ /* 0x000fe20000000800 */
[----:B------:R-:W-:Y:S01]  /*d4a0*/  LEA R8, P1, R6, R2, 0x1 ;  /* 0x0000000206087211 */ /* 0x000fe200078208ff */
[----:B------:R-:W-:-:S03]  /*d4b0*/  VIADD R10, R7, 0xe ;  /* 0x0000000e070a7836 */ /* 0x000fc60000000000 */
[C---:B------:R-:W-:Y:S01]  /*d4c0*/  LEA.HI.X.SX32 R9, R6.reuse, R3, 0x1, P1 ;  /* 0x0000000306097211 */ /* 0x040fe200008f0eff */
[----:B------:R-:W-:Y:S01]  /*d4d0*/  VIADD R6, R6, UR4 ;  /* 0x0000000406067c36 */ /* 0x000fe20008000000 */
[----:B0-----:R-:W-:Y:S01]  /*d4e0*/  PRMT R5, R12, 0x7632, R5 ;  /* 0x000076320c057816 */ /* 0x001fe20000000005 */
[----:B------:R-:W-:Y:S01]  /*d4f0*/  ULDC UR4, c[0x0][0x248] ;  /* 0x0000920000047ab9 */ /* 0x000fe20000000800 */
[----:B------:R-:W-:Y:S01]  /*d500*/  ISETP.LT.AND P1, PT, R10, UR5, !P0 ;  /* 0x000000050a007c0c */ /* 0x000fe2000c721270 */
[C---:B------:R-:W-:Y:S01]  /*d510*/  VIADD R11, R6.reuse, UR4 ;  /* 0x00000004060b7c36 */ /* 0x040fe20008000000 */
[----:B------:R-:W-:Y:S01]  /*d520*/  ULDC UR4, c[0x0][0x248] ;  /* 0x0000920000047ab9 */ /* 0x000fe20000000800 */
[----:B------:R0:W-:Y:S01]  /*d530*/  @P3 STG.E.U16 desc[UR14][R8.64], R5 ;  /* 0x0000000508003986 */ /* 0x0001e2000c10150e */
[----:B------:R-:W-:Y:S01]  /*d540*/  LEA R4, P3, R6, R2, 0x1 ;  /* 0x0000000206047211 */ /* 0x000fe200078608ff */
[----:B------:R-:W-:Y:S01]  /*d550*/  VIADD R12, R7, 0xf ;  /* 0x0000000f070c7836 */ /* 0x000fe20000000000 */
[----:B------:R-:W-:-:S02]  /*d560*/  ULDC UR5, c[0x0][0x22c] ;  /* 0x00008b0000057ab9 */ /* 0x000fc40000000800 */
[-C--:B0-----:R-:W-:Y:S01]  /*d570*/  LEA.HI.X.SX32 R5, R6, R3.reuse, 0x1, P3 ;  /* 0x0000000306057211 */ /* 0x081fe200018f0eff */
[C---:B------:R-:W-:Y:S01]  /*d580*/  VIADD R6, R11.reuse, UR4 ;  /* 0x000000040b067c36 */ /* 0x040fe20008000000 */
[-C--:B------:R-:W-:Y:S01]  /*d590*/  LEA R10, P3, R11, R2.reuse, 0x1 ;  /* 0x000000020b0a7211 */ /* 0x080fe200078608ff */
[----:B------:R-:W-:Y:S01]  /*d5a0*/  ULDC UR4, c[0x0][0x248] ;  /* 0x0000920000047ab9 */ /* 0x000fe20000000800 */
[----:B------:R-:W-:Y:S01]  /*d5b0*/  PRMT R9, R13, 0x7632, R9 ;  /* 0x000076320d097816 */ /* 0x000fe20000000009 */
[----:B------:R0:W-:Y:S01]  /*d5c0*/  @P6 STG.E.U16 desc[UR14][R4.64], R13 ;  /* 0x0000000d04006986 */ /* 0x0001e2000c10150e */
[-C--:B------:R-:W-:Y:S02]  /*d5d0*/  LEA.HI.X.SX32 R11, R11, R3.reuse, 0x1, P3 ;  /* 0x000000030b0b7211 */ /* 0x080fe400018f0eff */
[-C--:B------:R-:W-:Y:S02]  /*d5e0*/  LEA R8, P6, R6, R2.reuse, 0x1 ;  /* 0x0000000206087211 */ /* 0x080fe400078c08ff */
[----:B------:R-:W-:Y:S01]  /*d5f0*/  ISETP.LT.AND P3, PT, R12, UR5, !P0 ;  /* 0x000000050c007c0c */ /* 0x000fe2000c761270 */
[----:B------:R3:W-:Y:S01]  /*d600*/  @P5 STG.E.U16 desc[UR14][R10.64], R9 ;  /* 0x000000090a005986 */ /* 0x0007e2000c10150e */
[C---:B------:R-:W-:Y:S01]  /*d610*/  VIADD R12, R7.reuse, 0x10 ;  /* 0x00000010070c7836 */ /* 0x040fe20000000000 */
[----:B------:R-:W-:Y:S01]  /*d620*/  ULDC UR5, c[0x0][0x22c] ;  /* 0x00008b0000057ab9 */ /* 0x000fe20000000800 */
[C---:B0-----:R-:W-:Y:S01]  /*d630*/  VIADD R13, R7.reuse, 0x15 ;  /* 0x00000015070d7836 */ /* 0x041fe20000000000 */
[CC--:B---3--:R-:W-:Y:S01]  /*d640*/  LEA.HI.X.SX32 R9, R6.reuse, R3.reuse, 0x1, P6 ;  /* 0x0000000306097211 */ /* 0x0c8fe200030f0eff */
[----:B------:R-:W-:Y:S01]  /*d650*/  VIADD R6, R6, UR4 ;  /* 0x0000000406067c36 */ /* 0x000fe20008000000 */
[----:B------:R-:W-:Y:S01]  /*d660*/  ULDC UR4, c[0x0][0x248] ;  /* 0x0000920000047ab9 */ /* 0x000fe20000000800 */
[----:B------:R-:W-:Y:S01]  /*d670*/  ISETP.LT.AND P6, PT, R12, UR5, !P0 ;  /* 0x000000050c007c0c */ /* 0x000fe2000c7c1270 */
[C---:B------:R-:W-:Y:S01]  /*d680*/  VIADD R10, R7.reuse, 0x11 ;  /* 0x00000011070a7836 */ /* 0x040fe20000000000 */
[----:B------:R0:W-:Y:S01]  /*d690*/  @P4 STG.E.U16 desc[UR14][R8.64], R14 ;  /* 0x0000000e08004986 */ /* 0x0001e2000c10150e */
[CC--:B------:R-:W-:Y:S01]  /*d6a0*/  LEA R4, P4, R6.reuse, R2.reuse, 0x1 ;  /* 0x0000000206047211 */ /* 0x0c0fe200078808ff */
[C---:B------:R-:W-:Y:S01]  /*d6b0*/  VIADD R12, R6.reuse, UR4 ;  /* 0x00000004060c7c36 */ /* 0x040fe20008000000 */
[----:B------:R-:W-:Y:S01]  /*d6c0*/  ULDC UR5, c[0x0][0x22c] ;  /* 0x00008b0000057ab9 */ /* 0x000fe20000000800 */
[----:B------:R-:W-:Y:S01]  /*d6d0*/  ULDC UR4, c[0x0][0x22c] ;  /* 0x00008b0000047ab9 */ /* 0x000fe20000000800 */
[----:B------:R-:W-:Y:S01]  /*d6e0*/  LEA.HI.X.SX32 R5, R6, R3, 0x1, P4 ;  /* 0x0000000306057211 */ /* 0x000fe200020f0eff */
[----:B------:R-:W-:Y:S01]  /*d6f0*/  VIADD R6, R7, 0x12 ;  /* 0x0000001207067836 */ /* 0x000fe20000000000 */
[----:B------:R-:W-:Y:S01]  /*d700*/  ISETP.LT.AND P5, PT, R10, UR5, !P0 ;  /* 0x000000050a007c0c */ /* 0x000fe2000c7a1270 */
[----:B------:R-:W-:Y:S01]  /*d710*/  ULDC UR5, c[0x0][0x22c] ;  /* 0x00008b0000057ab9 */ /* 0x000fe20000000800 */
[----:B------:R-:W-:-:S02]  /*d720*/  LEA R10, P4, R12, R2, 0x1 ;  /* 0x000000020c0a7211 */ /* 0x000fc400078808ff */
[----:B0-----:R-:W-:Y:S01]  /*d730*/  PRMT R9, R14, 0x7632, R9 ;  /* 0x000076320e097816 */ /* 0x001fe20000000009 */
[----:B------:R-:W-:Y:S01]  /*d740*/  VIADD R14, R7, 0xff ;  /* 0x000000ff070e7836 */ /* 0x000fe20000000000 */
[----:B------:R-:W-:-:S03]  /*d750*/  LEA.HI.X.SX32 R11, R12, R3, 0x1, P4 ;  /* 0x000000030c0b7211 */ /* 0x000fc600020f0eff */
[----:B------:R0:W-:Y:S01]  /*d760*/  @P2 STG.E.U16 desc[UR14][R4.64], R9 ;  /* 0x0000000904002986 */ /* 0x0001e2000c10150e */
[----:B------:R-:W-:Y:S01]  /*d770*/  ISETP.LT.AND P2, PT, R6, UR4, !P0 ;  /* 0x0000000406007c0c */ /* 0x000fe2000c741270 */
[----:B------:R-:W-:Y:S01]  /*d780*/  ULDC UR4, c[0x0][0x248] ;  /* 0x0000920000047ab9 */ /* 0x000fe20000000800 */
[----:B------:R-:W-:Y:S01]  /*d790*/  VIADD R6, R7, 0x13 ;  /* 0x0000001307067836 */ /* 0x000fe20000000000 */
[----:B------:R3:W-:Y:S01]  /*d7a0*/  @P1 STG.E.U16 desc[UR14][R10.64], R15 ;  /* 0x0000000f0a001986 */ /* 0x0007e2000c10150e */
[----:B------:R-:W-:Y:S01]  /*d7b0*/  VIADD R12, R12, UR4 ;  /* 0x000000040c0c7c36 */ /* 0x000fe20008000000 */
[----:B------:R-:W-:Y:S02]  /*d7c0*/  ULDC UR4, c[0x0][0x22c] ;  /* 0x00008b0000047ab9 */ /* 0x000fe40000000800 */
[----:B------:R-:W-:Y:S01]  /*d7d0*/  ISETP.LT.AND P1, PT, R6, UR4, !P0 ;  /* 0x0000000406007c0c */ /* 0x000fe2000c721270 */
[----:B------:R-:W-:Y:S01]  /*d7e0*/  ULDC UR4, c[0x0][0x248] ;  /* 0x0000920000047ab9 */ /* 0x000fe20000000800 */
[----:B------:R-:W-:-:S02]  /*d7f0*/  LEA R8, P4, R12, R2, 0x1 ;  /* 0x000000020c087211 */ /* 0x000fc400078808ff */
[----:B0-----:R-:W-:Y:S01]  /*d800*/  PRMT R5, R15, 0x7632, R5 ;  /* 0x000076320f057816 */ /* 0x001fe20000000005 */
[C---:B------:R-:W-:Y:S01]  /*d810*/  VIADD R4, R7.reuse, 0x14 ;  /* 0x0000001407047836 */ /* 0x040fe20000000000 */
[CC--:B------:R-:W-:Y:S01]  /*d820*/  LEA.HI.X.SX32 R9, R12.reuse, R3.reuse, 0x1, P4 ;  /* 0x000000030c097211 */ /* 0x0c0fe200020f0eff */
[----:B------:R-:W-:Y:S01]  /*d830*/  VIADD R12, R12, UR4 ;  /* 0x000000040c0c7c36 */ /* 0x000fe20008000000 */
[----:B------:R-:W-:Y:S01]  /*d840*/  ULDC UR4, c[0x0][0x248] ;  /* 0x0000920000047ab9 */ /* 0x000fe20000000800 */
[C---:B---3--:R-:W-:Y:S01]  /*d850*/  VIADD R15, R7.reuse, 0xfe ;  /* 0x000000fe070f7836 */ /* 0x048fe20000000000 */
[----:B------:R-:W-:Y:S01]  /*d860*/  ISETP.LT.AND P4, PT, R4, UR5, !P0 ;  /* 0x0000000504007c0c */ /* 0x000fe2000c781270 */
[----:B------:R0:W-:Y:S01]  /*d870*/  @P3 STG.E.U16 desc[UR14][R8.64], R5 ;  /* 0x0000000508003986 */ /* 0x0001e2000c10150e */
[CC--:B------:R-:W-:Y:S01]  /*d880*/  LEA R4, P3, R12.reuse, R2.reuse, 0x1 ;  /* 0x000000020c047211 */ /* 0x0c0fe200078608ff */
[C---:B------:R-:W-:Y:S01]  /*d890*/  VIADD R6, R12.reuse, UR4 ;  /* 0x000000040c067c36 */ /* 0x040fe20008000000 */
[----:B------:R-:W-:Y:S01]  /*d8a0*/  ULDC UR4, c[0x0][0x248] ;  /* 0x0000920000047ab9 */ /* 0x000fe20000000800 */
[----:B------:R-:W-:Y:S01]  /*d8b0*/  ULDC UR5, c[0x0][0x22c] ;  /* 0x00008b0000057ab9 */ /* 0x000fe20000000800 */
[-C--:B0-----:R-:W-:Y:S01]  /*d8c0*/  LEA.HI.X.SX32 R5, R12, R3.reuse, 0x1, P3 ;  /* 0x000000030c057211 */ /* 0x081fe200018f0eff */
[C---:B------:R-:W-:Y:S01]  /*d8d0*/  VIADD R12, R6.reuse, UR4 ;  /* 0x00000004060c7c36 */ /* 0x040fe20008000000 */
[-C--:B------:R-:W-:Y:S01]  /*d8e0*/  LEA R10, P3, R6, R2.reuse, 0x1 ;  /* 0x00000002060a7211 */ /* 0x080fe200078608ff */
        /* <DEDUP_REMOVED lines=9> */
[C---:B------:R-:W-:Y:S01]  /*d980*/  VIADD R13, R7.reuse, 0x25 ;  /* 0x00000025070d7836 */ /* 0x040fe20000000000 */
[----:B------:R-:W-:Y:S01]  /*d990*/  ISETP.LT.AND P5, PT, R6, UR5, !P0 ;  /* 0x0000000506007c0c */ /* 0x000fe2000c7a1270 */
[----:B------:R-:W-:Y:S01]  /*d9a0*/  ULDC UR5, c[0x0][0x22c] ;  /* 0x00008b0000057ab9 */ /* 0x000fe20000000800 */
[C---:B0-----:R-:W-:Y:S01]  /*d9b0*/  LEA.HI.X.SX32 R9, R12.reuse, R3, 0x1, P6 ;  /* 0x000000030c097211 */ /* 0x041fe200030f0eff */
[----:B------:R-:W-:Y:S01]  /*d9c0*/  VIADD R12, R12, UR4 ;  /* 0x000000040c0c7c36 */ /* 0x000fe20008000000 */
[----:B------:R-:W-:Y:S01]  /*d9d0*/  ULDC UR4, c[0x0][0x248] ;  /* 0x0000920000047ab9 */ /* 0x000fe20000000800 */
[----:B------:R-:W-:Y:S01]  /*d9e0*/  VIADD R10, R7, 0x17 ;  /* 0x00000017070a7836 */ /* 0x000fe20000000000 */
[----:B------:R-:W-:Y:S01]  /*d9f0*/  PRMT R11, R17, 0x7632, R11 ;  /* 0x00007632110b7816 */ /* 0x000fe2000000000b */
[----:B------:R0:W-:Y:S01]  /*da00*/  @P2 STG.E.U16 desc[UR14][R8.64], R17 ;  /* 0x0000001108002986 */ /* 0x0001e2000c10150e */
[C---:B------:R-:W-:Y:S01]  /*da10*/  LEA R4, P2, R12.reuse, R2, 0x1 ;  /* 0x000000020c047211 */ /* 0x040fe200078408ff */
[----:B------:R-:W-:Y:S01]  /*da20*/  VIADD R6, R12, UR4 ;  /* 0x000000040c067c36 */ /* 0x000fe20008000000 */
[----:B------:R-:W-:-:S02]  /*da30*/  ULDC UR4, c[0x0][0x22c] ;  /* 0x00008b0000047ab9 */ /* 0x000fc40000000800 */
[-C--:B------:R-:W-:Y:S01]  /*da40*/  LEA.HI.X.SX32 R5, R12, R3.reuse, 0x1, P2 ;  /* 0x000000030c057211 */ /* 0x080fe200010f0eff */
[C---:B------:R-:W-:Y:S01]  /*da50*/  VIADD R12, R7.reuse, 0x18 ;  /* 0x00000018070c7836 */ /* 0x040fe20000000000 */
[----:B------:R-:W-:Y:S01]  /*da60*/  ISETP.LT.AND P2, PT, R10, UR5, !P0 ;  /* 0x000000050a007c0c */ /* 0x000fe2000c741270 */
[----:B------:R-:W-:Y:S01]  /*da70*/  ULDC UR5, c[0x0][0x22c] ;  /* 0x00008b0000057ab9 */ /* 0x000fe20000000800 */
[-C--:B------:R-:W-:Y:S01]  /*da80*/  LEA R10, P6, R6, R2.reuse, 0x1 ;  /* 0x00000002060a7211 */ /* 0x080fe200078c08ff */
[----:B------:R3:W-:Y:S01]  /*da90*/  @P1 STG.E.U16 desc[UR14][R4.64], R11 ;  /* 0x0000000b04001986 */ /* 0x0007e2000c10150e */
[----:B------:R-:W-:Y:S01]  /*daa0*/  ISETP.LT.AND P1, PT, R12, UR4, !P0 ;  /* 0x000000040c007c0c */ /* 0x000fe2000c721270 */
[----:B------:R-:W-:Y:S01]  /*dab0*/  ULDC UR4, c[0x0][0x248] ;  /* 0x0000920000047ab9 */ /* 0x000fe20000000800 */
[C---:B0-----:R-:W-:Y:S02]  /*dac0*/  VIADD R9, R7.reuse, 0x19 ;  /* 0x0000001907097836 */ /* 0x041fe40000000000 */
[C---:B------:R-:W-:Y:S01]  /*dad0*/  VIADD R12, R7.reuse, 0x1b ;  /* 0x0000001b070c7836 */ /* 0x040fe20000000000 */
[C---:B---3--:R-:W-:Y:S01]  /*dae0*/  LEA.HI.X.SX32 R11, R6.reuse, R3, 0x1, P6 ;  /* 0x00000003060b7211 */ /* 0x048fe200030f0eff */
[----:B------:R-:W-:Y:S01]  /*daf0*/  VIADD R6, R6, UR4 ;  /* 0x0000000406067c36 */ /* 0x000fe20008000000 */
[----:B------:R-:W-:Y:S01]  /*db00*/  ULDC UR4, c[0x0][0x22c] ;  /* 0x00008b0000047ab9 */ /* 0x000fe20000000800 */
[----:B------:R-:W-:Y:S01]  /*db10*/  PRMT R5, R18, 0x7632, R5 ;  /* 0x0000763212057816 */ /* 0x000fe20000000005 */
[----:B------:R-:W-:Y:S01]  /*db20*/  VIADD R4, R7, 0x1a ;  /* 0x0000001a07047836 */ /* 0x000fe20000000000 */
[----:B------:R0:W-:Y:S01]  /*db30*/  @P4 STG.E.U16 desc[UR14][R10.64], R18 ;  /* 0x000000120a004986 */ /* 0x0001e2000c10150e */
[----:B------:R-:W-:-:S02]  /*db40*/  LEA R8, P6, R6, R2, 0x1 ;  /* 0x0000000206087211 */ /* 0x000fc400078c08ff */
[----:B------:R-:W-:Y:S01]  /*db50*/  ISETP.LT.AND P4, PT, R9, UR4, !P0 ;  /* 0x0000000409007c0c */ /* 0x000fe2000c781270 */
[----:B------:R-:W-:Y:S01]  /*db60*/  ULDC UR4, c[0x0][0x248] ;  /* 0x0000920000047ab9 */ /* 0x000fe20000000800 */
[C---:B------:R-:W-:Y:S01]  /*db70*/  LEA.HI.X.SX32 R9, R6.reuse, R3, 0x1, P6 ;  /* 0x0000000306097211 */ /* 0x040fe200030f0eff */
[----:B------:R-:W-:Y:S01]  /*db80*/  VIADD R6, R6, UR4 ;  /* 0x0000000406067c36 */ /* 0x000fe20008000000 */
[----:B------:R-:W-:Y:S01]  /*db90*/  ULDC UR4, c[0x0][0x248] ;  /* 0x0000920000047ab9 */ /* 0x000fe20000000800 */
[----:B------:R-:W-:Y:S01]  /*dba0*/  ISETP.LT.AND P6, PT, R4, UR5, !P0 ;  /* 0x0000000504007c0c */ /* 0x000fe2000c7c1270 */
[----:B------:R-:W-:Y:S01]  /*dbb0*/  ULDC UR5, c[0x0][0x248] ;  /* 0x0000920000057ab9 */ /* 0x000fe20000000800 */
[----:B------:R3:W-:Y:S01]  /*dbc0*/  @P3 STG.E.U16 desc[UR14][R8.64], R5 ;  /* 0x0000000508003986 */ /* 0x0007e2000c10150e */
[C---:B------:R-:W-:Y:S01]  /*dbd0*/  LEA R4, P3, R6.reuse, R2, 0x1 ;  /* 0x0000000206047211 */ /* 0x040fe200078608ff */
[----:B0-----:R-:W-:Y:S01]  /*dbe0*/  VIADD R11, R6, UR4 ;  /* 0x00000004060b7c36 */ /* 0x001fe20008000000 */
[----:B------:R-:W-:-:S02]  /*dbf0*/  ULDC UR4, c[0x0][0x22c] ;  /* 0x00008b0000047ab9 */ /* 0x000fc40000000800 */
[-C--:B---3--:R-:W-:Y:S01]  /*dc00*/  LEA.HI.X.SX32 R5, R6, R3.reuse, 0x1, P3 ;  /* 0x0000000306057211 */ /* 0x088fe200018f0eff */
[C---:B------:R-:W-:Y:S01]  /*dc10*/  VIADD R6, R11.reuse, UR5 ;  /* 0x000000050b067c36 */ /* 0x040fe20008000000 */
[-C--:B------:R-:W-:Y:S01]  /*dc20*/  LEA R10, P3, R11, R2.reuse, 0x1 ;  /* 0x000000020b0a7211 */ /* 0x080fe200078608ff */
[----:B------:R-:W-:Y:S01]  /*dc30*/  ULDC UR5, c[0x0][0x22c] ;  /* 0x00008b0000057ab9 */ /* 0x000fe20000000800 */
[----:B------:R-:W-:Y:S01]  /*dc40*/  PRMT R9, R19, 0x7632, R9 ;  /* 0x0000763213097816 */ /* 0x000fe20000000009 */
[----:B------:R-:W-:Y:S01]  /*dc50*/  @P5 STG.E.U16 desc[UR14][R4.64], R19 ;  /* 0x0000001304005986 */ /* 0x000fe2000c10150e */
[----:B------:R-:W-:Y:S02]  /*dc60*/  LEA.HI.X.SX32 R11, R11, R3, 0x1, P3 ;  /* 0x000000030b0b7211 */ /* 0x000fe400018f0eff */
[----:B------:R-:W-:Y:S01]  /*dc70*/  ISETP.LT.AND P5, PT, R12, UR4, !P0 ;  /* 0x000000040c007c0c */ /* 0x000fe2000c7a1270 */
[----:B------:R-:W-:Y:S01]  /*dc80*/  VIADD R12, R7, 0x1c ;  /* 0x0000001c070c7836 */ /* 0x000fe20000000000 */
[----:B------:R-:W-:Y:S01]  /*dc90*/  LEA R8, P3, R6, R2, 0x1 ;  /* 0x0000000206087211 */ /* 0x000fe200078608ff */
[----:B------:R0:W-:Y:S01]  /*dca0*/  @P2 STG.E.U16 desc[UR14][R10.64], R9 ;  /* 0x000000090a002986 */ /* 0x0001e2000c10150e */
[----:B------:R-:W-:-:S03]  /*dcb0*/  ULDC UR4, c[0x0][0x22c] ;  /* 0x00008b0000047ab9 */ /* 0x000fc60000000800 */
[----:B------:R3:W4:Y:S01]  /*dcc0*/  LDS.128 R16, [R0] ;  /* 0x0000000000107984 */ /* 0x0007220000000c00 */
[----:B0-----:R-:W-:Y:S01]  /*dcd0*/  LEA.HI.X.SX32 R9, R6, R3, 0x1, P3 ;  /* 0x0000000306097211 */ /* 0x001fe200018f0eff */
[C---:B------:R-:W-:Y:S01]  /*dce0*/  VIADD R10, R7.reuse, 0x1e ;  /* 0x0000001e070a7836 */ /* 0x040fe20000000000 */
[----:B------:R-:W-:Y:S01]  /*dcf0*/  ISETP.LT.AND P3, PT, R12, UR4, !P0 ;  /* 0x000000040c007c0c */ /* 0x000fe2000c761270 */
[----:B------:R-:W-:Y:S01]  /*dd00*/  ULDC UR4, c[0x0][0x248] ;  /* 0x0000920000047ab9 */ /* 0x000fe20000000800 */
[C---:B------:R-:W-:Y:S01]  /*dd10*/  VIADD R12, R7.reuse, 0x1d ;  /* 0x0000001d070c7836 */ /* 0x040fe20000000000 */
[----:B------:R0:W-:Y:S01]  /*dd20*/  @P1 STG.E.U16 desc[UR14][R8.64], R20 ;  /* 0x0000001408001986 */ /* 0x0001e2000c10150e */
[----:B------:R-:W-:Y:S01]  /*dd30*/  VIADD R6, R6, UR4 ;  /* 0x0000000406067c36 */ /* 0x000fe20008000000 */
[----:B------:R-:W-:Y:S01]  /*dd40*/  ULDC UR4, c[0x0][0x22c] ;  /* 0x00008b0000047ab9 */ /* 0x000fe20000000800 */
[C---:B---3--:R-:W-:Y:S01]  /*dd50*/  VIADD R0, R7.reuse, 0xfb ;  /* 0x000000fb07007836 */ /* 0x048fe20000000000 */
        /* <DEDUP_REMOVED lines=13> */
[----:B------:R-:W-:-:S03]  /*de30*/  ULDC UR5, c[0x0][0x22c] ;  /* 0x00008b0000057ab9 */ /* 0x000fc60000000800 */
[-C--:B0-----:R-:W-:Y:S01]  /*de40*/  LEA.HI.X.SX32 R9, R6, R3.reuse, 0x1, P4 ;  /* 0x0000000306097211 */ /* 0x081fe200020f0eff */
[C---:B------:R-:W-:Y:S01]  /*de50*/  VIADD R6, R11.reuse, UR4 ;  /* 0x000000040b067c36 */ /* 0x040fe20008000000 */
[-C--:B------:R-:W-:Y:S01]  /*de60*/  LEA R10, P4, R11, R2.reuse, 0x1 ;  /* 0x000000020b0a7211 */ /* 0x080fe200078808ff */
[----:B------:R-:W-:Y:S01]  /*de70*/  ULDC UR4, c[0x0][0x248] ;  /* 0x0000920000047ab9 */ /* 0x000fe20000000800 */
[----:B------:R-:W-:Y:S01]  /*de80*/  PRMT R5, R21, 0x7632, R5 ;  /* 0x0000763215057816 */ /* 0x000fe20000000005 */
[----:B------:R-:W-:Y:S01]  /*de90*/  @P6 STG.E.U16 desc[UR14][R8.64], R21 ;  /* 0x0000001508006986 */ /* 0x000fe2000c10150e */
[-C--:B------:R-:W-:Y:S02]  /*dea0*/  LEA.HI.X.SX32 R11, R11, R3.reuse, 0x1, P4 ;  /* 0x000000030b0b7211 */ /* 0x080fe400020f0eff */
[-C--:B------:R-:W-:Y:S02]  /*deb0*/  LEA R4, P6, R6, R2.reuse, 0x1 ;  /* 0x0000000206047211 */ /* 0x080fe400078c08ff */
[----:B------:R-:W-:Y:S01]  /*dec0*/  ISETP.LT.AND P4, PT, R12, UR5, !P0 ;  /* 0x000000050c007c0c */ /* 0x000fe2000c781270 */
[----:B------:R0:W-:Y:S01]  /*ded0*/  @P5 STG.E.U16 desc[UR14][R10.64], R5 ;  /* 0x000000050a005986 */ /* 0x0001e2000c10150e */
[C---:B------:R-:W-:Y:S01]  /*dee0*/  VIADD R12, R7.reuse, 0x20 ;  /* 0x00000020070c7836 */ /* 0x040fe20000000000 */
[----:B------:R-:W-:Y:S01]  /*def0*/  ULDC UR5, c[0x0][0x22c] ;  /* 0x00008b0000057ab9 */ /* 0x000fe20000000800 */
[CC--:B0-----:R-:W-:Y:S01]  /*df00*/  LEA.HI.X.SX32 R5, R6.reuse, R3.reuse, 0x1, P6 ;  /* 0x0000000306057211 */ /* 0x0c1fe200030f0eff */
[----:B------:R-:W-:Y:S01]  /*df10*/  VIADD R6, R6, UR4 ;  /* 0x0000000406067c36 */ /* 0x000fe20008000000 */
[----:B------:R-:W-:Y:S01]  /*df20*/  ULDC UR4, c[0x0][0x248] ;  /* 0x0000920000047ab9 */ /* 0x000fe20000000800 */
[----:B------:R-:W-:Y:S01]  /*df30*/  ISETP.LT.AND P6, PT, R12, UR5, !P0 ;  /* 0x000000050c007c0c */ /* 0x000fe2000c7c1270 */
[C---:B------:R-:W-:Y:S01]  /*df40*/  VIADD R10, R7.reuse, 0x21 ;  /* 0x00000021070a7836 */ /* 0x040fe20000000000 */
[----:B------:R0:W-:Y:S01]  /*df50*/  @P3 STG.E.U16 desc[UR14][R4.64], R22 ;  /* 0x0000001604003986 */ /* 0x0001e2000c10150e */
[CC--:B------:R-:W-:Y:S01]  /*df60*/  LEA R8, P3, R6.reuse, R2.reuse, 0x1 ;  /* 0x0000000206087211 */ /* 0x0c0fe200078608ff */
[----:B------:R-:W-:Y:S01]  /*df70*/  VIADD R12, R6, UR4 ;  /* 0x00000004060c7c36 */ /* 0x000fe20008000000 */
[----:B------:R-:W-:Y:S01]  /*df80*/  PRMT R11, R22, 0x7632, R11 ;  /* 0x00007632160b7816 */ /* 0x000fe2000000000b */
[----:B------:R-:W-:Y:S01]  /*df90*/  ULDC UR5, c[0x0][0x22c] ;  /* 0x00008b0000057ab9 */ /* 0x000fe20000000800 */
[-C--:B------:R-:W-:Y:S01]  /*dfa0*/  LEA.HI.X.SX32 R9, R6, R3.reuse, 0x1, P3 ;  /* 0x0000000306097211 */ /* 0x080fe200018f0eff */
[C---:B------:R-:W-:Y:S01]  /*dfb0*/  VIADD R6, R7.reuse, 0x22 ;  /* 0x0000002207067836 */ /* 0x040fe20000000000 */
[----:B------:R-:W-:Y:S01]  /*dfc0*/  ISETP.LT.AND P5, PT, R10, UR5, !P0 ;  /* 0x000000050a007c0c */ /* 0x000fe2000c7a1270 */
[----:B------:R-:W-:Y:S01]  /*dfd0*/  ULDC UR4, c[0x0][0x22c] ;  /* 0x00008b0000047ab9 */ /* 0x000fe20000000800 */
[----:B------:R-:W-:Y:S01]  /*dfe0*/  LEA R10, P3, R12, R2, 0x1 ;  /* 0x000000020c0a7211 */ /* 0x000fe200078608ff */
[----:B------:R3:W-:Y:S01]  /*dff0*/  @P2 STG.E.U16 desc[UR14][R8.64], R11 ;  /* 0x0000000b08002986 */ /* 0x0007e2000c10150e */
[----:B------:R-:W-:Y:S01]  /*e000*/  ISETP.LT.AND P2, PT, R6, UR4, !P0 ;  /* 0x0000000406007c0c */ /* 0x000fe2000c741270 */
[----:B------:R-:W-:Y:S01]  /*e010*/  ULDC UR4, c[0x0][0x248] ;  /* 0x0000920000047ab9 */ /* 0x000fe20000000800 */
[C---:B0-----:R-:W-:Y:S01]  /*e020*/  VIADD R5, R7.reuse, 0x23 ;  /* 0x0000002307057836 */ /* 0x041fe20000000000 */
[----:B------:R-:W-:Y:S01]  /*e030*/  ULDC UR5, c[0x0][0x22c] ;  /* 0x00008b0000057ab9 */ /* 0x000fe20000000800 */
[----:B------:R-:W-:Y:S01]  /*e040*/  VIADD R6, R7, 0x24 ;  /* 0x0000002407067836 */ /* 0x000fe20000000000 */
[C---:B---3--:R-:W-:Y:S01]  /*e050*/  LEA.HI.X.SX32 R11, R12.reuse, R3, 0x1, P3 ;  /* 0x000000030c0b7211 */ /* 0x048fe200018f0eff */
[----:B------:R-:W-:Y:S01]  /*e060*/  VIADD R12, R12, UR4 ;  /* 0x000000040c0c7c36 */ /* 0x000fe20008000000 */
[----:B------:R-:W-:Y:S01]  /*e070*/  ULDC UR4, c[0x0][0x22c] ;  /* 0x00008b0000047ab9 */ /* 0x000fe20000000800 */
[----:B------:R-:W-:-:S02]  /*e080*/  PRMT R9, R23, 0x7632, R9 ;  /* 0x0000763217097816 */ /* 0x000fc40000000009 */
[----:B------:R-:W-:Y:S01]  /*e090*/  @P1 STG.E.U16 desc[UR14][R10.64], R23 ;  /* 0x000000170a001986 */ /* 0x000fe2000c10150e */
[CC--:B------:R-:W-:Y:S02]  /*e0a0*/  LEA R4, P3, R12.reuse, R2.reuse, 0x1 ;  /* 0x000000020c047211 */ /* 0x0c0fe400078608ff */
        /* <DEDUP_REMOVED lines=9> */
[----:B------:R-:W-:Y:S01]  /*e140*/  VIADD R6, R12, UR4 ;  /* 0x000000040c067c36 */ /* 0x000fe20008000000 */
[----:B------:R-:W-:-:S02]  /*e150*/  ULDC UR4, c[0x0][0x248] ;  /* 0x0000920000047ab9 */ /* 0x000fc40000000800 */
[-C--:B0-----:R-:W-:Y:S01]  /*e160*/  LEA.HI.X.SX32 R9, R12, R3.reuse, 0x1, P4 ;  /* 0x000000030c097211 */ /* 0x081fe200020f0eff */
[C---:B------:R-:W-:Y:S01]  /*e170*/  VIADD R12, R6.reuse, UR4 ;  /* 0x00000004060c7c36 */ /* 0x040fe20008000000 */
[-C--:B------:R-:W-:Y:S01]  /*e180*/  LEA R10, P4, R6, R2.reuse, 0x1 ;  /* 0x00000002060a7211 */ /* 0x080fe200078808ff */
[----:B------:R-:W-:Y:S01]  /*e190*/  ULDC UR4, c[0x0][0x248] ;  /* 0x0000920000047ab9 */ /* 0x000fe20000000800 */
[----:B------:R-:W-:Y:S01]  /*e1a0*/  PRMT R5, R24, 0x7632, R5 ;  /* 0x0000763218057816 */ /* 0x000fe20000000005 */
[----:B------:R-:W-:Y:S01]  /*e1b0*/  @P6 STG.E.U16 desc[UR14][R8.64], R24 ;  /* 0x0000001808006986 */ /* 0x000fe2000c10150e */
[-C--:B------:R-:W-:Y:S01]  /*e1c0*/  LEA.HI.X.SX32 R11, R6, R3.reuse, 0x1, P4 ;  /* 0x00000003060b7211 */ /* 0x080fe200020f0eff */
[----:B------:R-:W-:Y:S01]  /*e1d0*/  VIADD R6, R7, 0x26 ;  /* 0x0000002607067836 */ /* 0x000fe20000000000 */
[-C--:B------:R-:W-:Y:S02]  /*e1e0*/  LEA R4, P6, R12, R2.reuse, 0x1 ;  /* 0x000000020c047211 */ /* 0x080fe400078c08ff */
        /* <DEDUP_REMOVED lines=54> */
[----:B------:R-:W-:-:S02]  /*e550*/  ULDC UR4, c[0x0][0x22c] ;  /* 0x00008b0000047ab9 */ /* 0x000fc40000000800 */
[----:B0-----:R-:W-:Y:S01]  /*e560*/  LEA.HI.X.SX32 R5, R6, R3, 0x1, P4 ;  /* 0x0000000306057211 */ /* 0x001fe200020f0eff */
[C---:B------:R-:W-:Y:S01]  /*e570*/  VIADD R10, R7.reuse, 0x2e ;  /* 0x0000002e070a7836 */ /* 0x040fe20000000000 */
[----:B------:R-:W-:Y:S01]  /*e580*/  ISETP.LT.AND P4, PT, R12, UR4, !P0 ;  /* 0x000000040c007c0c */ /* 0x000fe2000c781270 */
[----:B------:R-:W-:Y:S01]  /*e590*/  ULDC UR4, c[0x0][0x248] ;  /* 0x0000920000047ab9 */ /* 0x000fe20000000800 */
[C---:B------:R-:W-:Y:S01]  /*e5a0*/  VIADD R12, R7.reuse, 0x2d ;  /* 0x0000002d070c7836 */ /* 0x040fe20000000000 */
[----:B------:R0:W-:Y:S01]  /*e5b0*/  @P1 STG.E.U16 desc[UR14][R4.64], R28 ;  /* 0x0000001c04001986 */ /* 0x0001e2000c10150e */
[----:B------:R-:W-:Y:S01]  /*e5c0*/  VIADD R6, R6, UR4 ;  /* 0x0000000406067c36 */ /* 0x000fe20008000000 */
[----:B------:R-:W-:Y:S02]  /*e5d0*/  ULDC UR4, c[0x0][0x22c] ;  /* 0x00008b0000047ab9 */ /* 0x000fe40000000800 */
        /* <DEDUP_REMOVED lines=41> */
[----:B0-----:R-:W-:Y:S02]  /*e870*/  PRMT R9, R30, 0x7632, R9 ;  /* 0x000076321e097816 */ /* 0x001fe40000000009 */
[----:B------:R-:W-:-:S03]  /*e880*/  LEA.HI.X.SX32 R11, R12, R3, 0x1, P4 ;  /* 0x000000030c0b7211 */ /* 0x000fc600020f0eff */
[----:B------:R0:W-:Y:S01]  /*e890*/  @P2 STG.E.U16 desc[UR14][R4.64], R9 ;  /* 0x0000000904002986 */ /* 0x0001e2000c10150e */
[----:B------:R-:W-:Y:S01]  /*e8a0*/  ISETP.LT.AND P2, PT, R6, UR4, !P0 ;  /* 0x0000000406007c0c */ /* 0x000fe2000c741270 */
[----:B------:R-:W-:Y:S01]  /*e8b0*/  ULDC UR4, c[0x0][0x248] ;  /* 0x0000920000047ab9 */ /* 0x000fe20000000800 */
[----:B------:R-:W-:Y:S01]  /*e8c0*/  VIADD R6, R7, 0x33 ;  /* 0x0000003307067836 */ /* 0x000fe20000000000 */
[----:B------:R-:W-:Y:S01]  /*e8d0*/  @P1 STG.E.U16 desc[UR14][R10.64], R31 ;  /* 0x0000001f0a001986 */ /* 0x000fe2000c10150e */
        /* <DEDUP_REMOVED lines=9> */
[----:B------:R-:W-:Y:S02]  /*e970*/  ULDC UR4, c[0x0][0x248] ;  /* 0x0000920000047ab9 */ /* 0x000fe40000000800 */
        /* <DEDUP_REMOVED lines=1435> */
[----:B-1----:R0:W-:Y:S01]  /*14330*/  @P1 STG.E.U16 desc[UR14][R8.64], R116 ;  /* 0x0000007408001986 */ /* 0x0021e2000c10150e */
        /* <DEDUP_REMOVED lines=36> */
[----:B------:R-:W-:Y:S01]  /*14580*/  ULDC UR5, c[0x0][0x22c] ;  /* 0x00008b0000057ab9 */ /* 0x000fe20000000800 */
[----:B------:R-:W-:Y:S01]  /*14590*/  PRMT R11, R118, 0x7632, R11 ;  /* 0x00007632760b7816 */ /* 0x000fe2000000000b */
[----:B------:R-:W-:Y:S01]  /*145a0*/  ULDC UR4, c[0x0][0x22c] ;  /* 0x00008b0000047ab9 */ /* 0x000fe20000000800 */
[----:B------:R-:W-:Y:S01]  /*145b0*/  LEA.HI.X.SX32 R9, R6, R3, 0x1, P3 ;  /* 0x0000000306097211 */ /* 0x000fe200018f0eff */
[C---:B------:R-:W-:Y:S01]  /*145c0*/  VIADD R6, R7.reuse, 0xe2 ;  /* 0x000000e207067836 */ /* 0x040fe20000000000 */
[----:B------:R-:W-:Y:S01]  /*145d0*/  ISETP.LT.AND P5, PT, R10, UR5, !P0 ;  /* 0x000000050a007c0c */ /* 0x000fe2000c7a1270 */
[----:B------:R-:W-:Y:S01]  /*145e0*/  ULDC UR5, c[0x0][0x22c] ;  /* 0x00008b0000057ab9 */ /* 0x000fe20000000800 */
[----:B------:R-:W-:Y:S01]  /*145f0*/  LEA R10, P3, R12, R2, 0x1 ;  /* 0x000000020c0a7211 */ /* 0x000fe200078608ff */
[----:B------:R1:W-:Y:S01]  /*14600*/  @P2 STG.E.U16 desc[UR14][R8.64], R11 ;  /* 0x0000000b08002986 */ /* 0x0003e2000c10150e */
[----:B0-----:R-:W-:-:S02]  /*14610*/  VIADD R5, R7, 0xe3 ;  /* 0x000000e307057836 */ /* 0x001fc40000000000 */
[----:B-1----:R-:W-:Y:S02]  /*14620*/  LEA.HI.X.SX32 R11, R12, R3, 0x1, P3 ;  /* 0x000000030c0b7211 */ /* 0x002fe400018f0eff */
[----:B------:R-:W-:Y:S01]  /*14630*/  ISETP.LT.AND P3, PT, R6, UR4, !P0 ;  /* 0x0000000406007c0c */ /* 0x000fe2000c761270 */
[----:B------:R-:W-:Y:S01]  /*14640*/  ULDC UR4, c[0x0][0x248] ;  /* 0x0000920000047ab9 */ /* 0x000fe20000000800 */
[----:B------:R-:W-:Y:S01]  /*14650*/  PRMT R9, R119, 0x7632, R9 ;  /* 0x0000763277097816 */ /* 0x000fe20000000009 */
[----:B------:R-:W-:Y:S01]  /*14660*/  VIADD R12, R12, UR4 ;  /* 0x000000040c0c7c36 */ /* 0x000fe20008000000 */
[----:B------:R-:W-:Y:S01]  /*14670*/  @P1 STG.E.U16 desc[UR14][R10.64], R119 ;  /* 0x000000770a001986 */ /* 0x000fe2000c10150e */
[----:B------:R-:W-:Y:S01]  /*14680*/  ULDC UR4, c[0x0][0x22c] ;  /* 0x00008b0000047ab9 */ /* 0x000fe20000000800 */
[----:B------:R-:W-:Y:S01]  /*14690*/  VIADD R6, R7, 0xe4 ;  /* 0x000000e407067836 */ /* 0x000fe20000000000 */
[----:B------:R-:W-:Y:S01]  /*146a0*/  ISETP.LT.AND P2, PT, R5, UR4, !P0 ;  /* 0x0000000405007c0c */ /* 0x000fe2000c741270 */
[----:B------:R-:W-:Y:S01]  /*146b0*/  ULDC UR4, c[0x0][0x248] ;  /* 0x0000920000047ab9 */ /* 0x000fe20000000800 */
[----:B------:R-:W-:-:S04]  /*146c0*/  LEA R4, P1, R12, R2, 0x1 ;  /* 0x000000020c047211 */ /* 0x000fc800078208ff */
[CC--:B------:R-:W-:Y:S01]  /*146d0*/  LEA.HI.X.SX32 R5, R12.reuse, R3.reuse, 0x1, P1 ;  /* 0x000000030c057211 */ /* 0x0c0fe200008f0eff */
[----:B------:R-:W-:Y:S01]  /*146e0*/  VIADD R12, R12, UR4 ;  /* 0x000000040c0c7c36 */ /* 0x000fe20008000000 */
[----:B------:R-:W-:Y:S01]  /*146f0*/  ULDC UR4, c[0x0][0x248] ;  /* 0x0000920000047ab9 */ /* 0x000fe20000000800 */
[----:B------:R-:W-:Y:S01]  /*14700*/  ISETP.LT.AND P1, PT, R6, UR5, !P0 ;  /* 0x0000000506007c0c */ /* 0x000fe2000c721270 */
[----:B------:R-:W-:Y:S01]  /*14710*/  ULDC UR5, c[0x0][0x22c] ;  /* 0x00008b0000057ab9 */ /* 0x000fe20000000800 */
[----:B------:R0:W-:Y:S01]  /*14720*/  @P4 STG.E.U16 desc[UR14][R4.64], R9 ;  /* 0x0000000904004986 */ /* 0x0001e2000c10150e */
[CC--:B------:R-:W-:Y:S01]  /*14730*/  LEA R8, P4, R12.reuse, R2.reuse, 0x1 ;  /* 0x000000020c087211 */ /* 0x0c0fe200078808ff */
[C---:B------:R-:W-:Y:S01]  /*14740*/  VIADD R6, R12.reuse, UR4 ;  /* 0x000000040c067c36 */ /* 0x040fe20008000000 */
[----:B------:R-:W-:Y:S02]  /*14750*/  ULDC UR4, c[0x0][0x248] ;  /* 0x0000920000047ab9 */ /* 0x000fe40000000800 */
[-C--:B0-----:R-:W-:Y:S01]  /*14760*/  LEA.HI.X.SX32 R9, R12, R3.reuse, 0x1, P4 ;  /* 0x000000030c097211 */ /* 0x081fe200020f0eff */
[C---:B------:R-:W-:Y:S01]  /*14770*/  VIADD R12, R6.reuse, UR4 ;  /* 0x00000004060c7c36 */ /* 0x040fe20008000000 */
[-C--:B------:R-:W-:Y:S01]  /*14780*/  LEA R10, P4, R6, R2.reuse, 0x1 ;  /* 0x00000002060a7211 */ /* 0x080fe200078808ff */
[----:B------:R-:W-:Y:S01]  /*14790*/  ULDC UR4, c[0x0][0x248] ;  /* 0x0000920000047ab9 */ /* 0x000fe20000000800 */
[----:B--2---:R-:W-:Y:S01]  /*147a0*/  PRMT R5, R120, 0x7632, R5 ;  /* 0x0000763278057816 */ /* 0x004fe20000000005 */
        /* <DEDUP_REMOVED lines=8> */
[CC--:B0-----:R-:W-:Y:S01]  /*14830*/  LEA.HI.X.SX32 R5, R12.reuse, R3.reuse, 0x1, P6 ;  /* 0x000000030c057211 */ /* 0x0c1fe200030f0eff */
[----:B------:R-:W-:Y:S01]  /*14840*/  VIADD R12, R12, UR4 ;  /* 0x000000040c0c7c36 */ /* 0x000fe20008000000 */
[----:B------:R-:W-:Y:S01]  /*14850*/  ULDC UR4, c[0x0][0x248] ;  /* 0x0000920000047ab9 */ /* 0x000fe20000000800 */
[----:B------:R-:W-:Y:S01]  /*14860*/  ISETP.LT.AND P6, PT, R6, UR5, !P0 ;  /* 0x0000000506007c0c */ /* 0x000fe2000c7c1270 */
[----:B------:R-:W-:Y:S01]  /*14870*/  VIADD R10, R7, 0xe7 ;  /* 0x000000e7070a7836 */ /* 0x000fe20000000000 */
[----:B------:R0:W-:Y:S01]  /*14880*/  @P3 STG.E.U16 desc[UR14][R4.64], R121 ;  /* 0x0000007904003986 */ /* 0x0001e2000c10150e */
[CC--:B------:R-:W-:Y:S01]  /*14890*/  LEA R8, P3, R12.reuse, R2.reuse, 0x1 ;  /* 0x000000020c087211 */ /* 0x0c0fe200078608ff */
[C---:B------:R-:W-:Y:S01]  /*148a0*/  VIADD R6, R12.reuse, UR4 ;  /* 0x000000040c067c36 */ /* 0x040fe20008000000 */
        /* <DEDUP_REMOVED lines=10> */
[----:B-1----:R-:W-:Y:S01]  /*14950*/  LEA.HI.X.SX32 R11, R6, R3, 0x1, P3 ;  /* 0x00000003060b7211 */ /* 0x002fe200018f0eff */
[C---:B------:R-:W-:Y:S01]  /*14960*/  VIADD R8, R7.reuse, 0xea ;  /* 0x000000ea07087836 */ /* 0x040fe20000000000 */
[----:B------:R-:W-:Y:S01]  /*14970*/  ISETP.LT.AND P3, PT, R12, UR4, !P0 ;  /* 0x000000040c007c0c */ /* 0x000fe2000c761270 */
[----:B------:R-:W-:Y:S01]  /*14980*/  ULDC UR4, c[0x0][0x248] ;  /* 0x0000920000047ab9 */ /* 0x000fe20000000800 */
[----:B------:R-:W-:Y:S01]  /*14990*/  PRMT R9, R122, 0x7632, R9 ;  /* 0x000076327a097816 */ /* 0x000fe20000000009 */
[----:B------:R-:W-:Y:S01]  /*149a0*/  VIADD R6, R6, UR4 ;  /* 0x0000000406067c36 */ /* 0x000fe20008000000 */
[----:B------:R0:W-:Y:S01]  /*149b0*/  @P1 STG.E.U16 desc[UR14][R10.64], R122 ;  /* 0x0000007a0a001986 */ /* 0x0001e2000c10150e */
        /* <DEDUP_REMOVED lines=13> */
[----:B------:R-:W-:Y:S02]  /*14a90*/  ULDC UR4, c[0x0][0x248] ;  /* 0x0000920000047ab9 */ /* 0x000fe40000000800 */
[-C--:B-1----:R-:W-:Y:S01]  /*14aa0*/  LEA.HI.X.SX32 R9, R6, R3.reuse, 0x1, P4 ;  /* 0x0000000306097211 */ /* 0x082fe200020f0eff */
[C---:B------:R-:W-:Y:S01]  /*14ab0*/  VIADD R6, R11.reuse, UR4 ;  /* 0x000000040b067c36 */ /* 0x040fe20008000000 */
[----:B------:R-:W-:Y:S01]  /*14ac0*/  LEA R10, P4, R11, R2, 0x1 ;  /* 0x000000020b0a7211 */ /* 0x000fe200078808ff */
[----:B------:R-:W-:Y:S01]  /*14ad0*/  ULDC UR4, c[0x0][0x248] ;  /* 0x0000920000047ab9 */ /* 0x000fe20000000800 */
[----:B------:R-:W-:Y:S01]  /*14ae0*/  PRMT R5, R123, 0x7632, R5 ;  /* 0x000076327b057816 */ /* 0x000fe20000000005 */
[----:B------:R-:W-:Y:S01]  /*14af0*/  @P6 STG.E.U16 desc[UR14][R8.64], R123 ;  /* 0x0000007b08006986 */ /* 0x000fe2000c10150e */
[----:B------:R-:W-:-:S02]  /*14b00*/  LEA.HI.X.SX32 R11, R11, R3, 0x1, P4 ;  /* 0x000000030b0b7211 */ /* 0x000fc400020f0eff */
        /* <DEDUP_REMOVED lines=26> */
[C---:B-1----:R-:W-:Y:S01]  /*14cb0*/  LEA.HI.X.SX32 R11, R12.reuse, R3, 0x1, P5 ;  /* 0x000000030c0b7211 */ /* 0x042fe200028f0eff */
        /* <DEDUP_REMOVED lines=24> */
[----:B------:R-:W-:Y:S02]  /*14e40*/  LEA R4, P4, R12, R2, 0x1 ;  /* 0x000000020c047211 */ /* 0x000fe400078808ff */
[----:B------:R-:W-:Y:S01]  /*14e50*/  ISETP.LT.AND P6, PT, R13, UR5, !P0 ;  /* 0x000000050d007c0c */ /* 0x000fe2000c7c1270 */
[----:B------:R0:W-:Y:S01]  /*14e60*/  @P3 STG.E.U16 desc[UR14][R10.64], R5 ;  /* 0x000000050a003986 */ /* 0x0001e2000c10150e */
[----:B------:R-:W-:-:S02]  /*14e70*/  ULDC UR5, c[0x0][0x22c] ;  /* 0x00008b0000057ab9 */ /* 0x000fc40000000800 */
[----:B------:R-:W-:Y:S01]  /*14e80*/  ISETP.LT.AND P3, PT, R6, UR5, !P0 ;  /* 0x0000000506007c0c */ /* 0x000fe2000c761270 */
[C---:B------:R-:W-:Y:S01]  /*14e90*/  VIADD R6, R7.reuse, 0xf3 ;  /* 0x000000f307067836 */ /* 0x040fe20000000000 */
[----:B------:R-:W-:Y:S01]  /*14ea0*/  ULDC UR5, c[0x0][0x22c] ;  /* 0x00008b0000057ab9 */ /* 0x000fe20000000800 */
[CC--:B0-----:R-:W-:Y:S01]  /*14eb0*/  LEA.HI.X.SX32 R5, R12.reuse, R3.reuse, 0x1, P4 ;  /* 0x000000030c057211 */ /* 0x0c1fe200020f0eff */
[----:B------:R-:W-:Y:S01]  /*14ec0*/  VIADD R12, R12, UR4 ;  /* 0x000000040c0c7c36 */ /* 0x000fe20008000000 */
[----:B------:R-:W-:Y:S01]  /*14ed0*/  ULDC UR4, c[0x0][0x248] ;  /* 0x0000920000047ab9 */ /* 0x000fe20000000800 */
[C---:B------:R-:W-:Y:S02]  /*14ee0*/  VIADD R10, R7.reuse, 0xf4 ;  /* 0x000000f4070a7836 */ /* 0x040fe40000000000 */
[----:B------:R0:W-:Y:S01]  /*14ef0*/  @P2 STG.E.U16 desc[UR14][R4.64], R127 ;  /* 0x0000007f04002986 */ /* 0x0001e2000c10150e */
[----:B------:R-:W-:Y:S02]  /*14f00*/  LEA R8, P4, R12, R2, 0x1 ;  /* 0x000000020c087211 */ /* 0x000fe400078808ff */
[----:B------:R-:W-:Y:S01]  /*14f10*/  ISETP.LT.AND P2, PT, R6, UR5, !P0 ;  /* 0x0000000506007c0c */ /* 0x000fe2000c741270 */
[C---:B------:R-:W-:Y:S01]  /*14f20*/  VIADD R6, R12.reuse, UR4 ;  /* 0x000000040c067c36 */ /* 0x040fe20008000000 */
[----:B------:R-:W-:Y:S01]  /*14f30*/  LEA.HI.X.SX32 R9, R12, R3, 0x1, P4 ;  /* 0x000000030c097211 */ /* 0x000fe200020f0eff */
[----:B------:R-:W-:Y:S01]  /*14f40*/  ULDC UR4, c[0x0][0x22c] ;  /* 0x00008b0000047ab9 */ /* 0x000fe20000000800 */
[----:B------:R-:W-:Y:S01]  /*14f50*/  ULDC UR5, c[0x0][0x22c] ;  /* 0x00008b0000057ab9 */ /* 0x000fe20000000800 */
[----:B------:R-:W-:Y:S01]  /*14f60*/  VIADD R12, R7, 0xf6 ;  /* 0x000000f6070c7836 */ /* 0x000fe20000000000 */
[----:B0-----:R-:W-:-:S02]  /*14f70*/  PRMT R5, R127, 0x7632, R5 ;  /* 0x000076327f057816 */ /* 0x001fc40000000005 */
[----:B------:R-:W-:-:S03]  /*14f80*/  LEA R4, P4, R6, R2, 0x1 ;  /* 0x0000000206047211 */ /* 0x000fc600078808ff */
[----:B------:R0:W-:Y:S01]  /*14f90*/  @P1 STG.E.U16 desc[UR14][R8.64], R5 ;  /* 0x0000000508001986 */ /* 0x0001e2000c10150e */
[----:B------:R-:W-:Y:S01]  /*14fa0*/  ISETP.LT.AND P1, PT, R10, UR4, !P0 ;  /* 0x000000040a007c0c */ /* 0x000fe2000c721270 */
[----:B------:R-:W-:Y:S01]  /*14fb0*/  ULDC UR4, c[0x0][0x248] ;  /* 0x0000920000047ab9 */ /* 0x000fe20000000800 */
[----:B------:R-:W-:Y:S01]  /*14fc0*/  VIADD R10, R7, 0xf5 ;  /* 0x000000f5070a7836 */ /* 0x000fe20000000000 */
[C---:B0-----:R-:W-:Y:S01]  /*14fd0*/  LEA.HI.X.SX32 R5, R6.reuse, R3, 0x1, P4 ;  /* 0x0000000306057211 */ /* 0x041fe200020f0eff */
[----:B------:R-:W-:Y:S01]  /*14fe0*/  VIADD R6, R6, UR4 ;  /* 0x0000000406067c36 */ /* 0x000fe20008000000 */
[----:B------:R-:W-:Y:S02]  /*14ff0*/  ULDC UR4, c[0x0][0x248] ;  /* 0x0000920000047ab9 */ /* 0x000fe40000000800 */
[----:B------:R-:W-:Y:S01]  /*15000*/  ISETP.LT.AND P4, PT, R10, UR5, !P0 ;  /* 0x000000050a007c0c */ /* 0x000fe2000c781270 */
[----:B------:R-:W-:Y:S01]  /*15010*/  ULDC UR5, c[0x0][0x22c] ;  /* 0x00008b0000057ab9 */ /* 0x000fe20000000800 */
[----:B------:R0:W-:Y:S01]  /*15020*/  @P5 STG.E.U16 desc[UR14][R4.64], R128 ;  /* 0x0000008004005986 */ /* 0x0001e2000c10150e */
[C---:B------:R-:W-:Y:S01]  /*15030*/  LEA R10, P5, R6.reuse, R2, 0x1 ;  /* 0x00000002060a7211 */ /* 0x040fe200078a08ff */
[----:B------:R-:W-:Y:S01]  /*15040*/  VIADD R9, R6, UR4 ;  /* 0x0000000406097c36 */ /* 0x000fe20008000000 */
[----:B------:R-:W-:-:S02]  /*15050*/  ULDC UR4, c[0x0][0x248] ;  /* 0x0000920000047ab9 */ /* 0x000fc40000000800 */
[----:B------:R-:W-:Y:S01]  /*15060*/  LEA.HI.X.SX32 R11, R6, R3, 0x1, P5 ;  /* 0x00000003060b7211 */ /* 0x000fe200028f0eff */
[C---:B------:R-:W-:Y:S01]  /*15070*/  VIADD R6, R9.reuse, UR4 ;  /* 0x0000000409067c36 */ /* 0x040fe20008000000 */
[----:B------:R-:W-:Y:S01]  /*15080*/  LEA R8, P5, R9, R2, 0x1 ;  /* 0x0000000209087211 */ /* 0x000fe200078a08ff */
[----:B------:R-:W-:-:S03]  /*15090*/  ULDC UR4, c[0x0][0x248] ;  /* 0x0000920000047ab9 */ /* 0x000fc60000000800 */
[----:B------:R-:W-:Y:S02]  /*150a0*/  LEA.HI.X.SX32 R9, R9, R3, 0x1, P5 ;  /* 0x0000000309097211 */ /* 0x000fe400028f0eff */
[----:B0-----:R-:W-:Y:S02]  /*150b0*/  PRMT R5, R128, 0x7632, R5 ;  /* 0x0000763280057816 */ /* 0x001fe40000000005 */
[----:B------:R-:W-:-:S03]  /*150c0*/  LEA R4, P5, R6, R2, 0x1 ;  /* 0x0000000206047211 */ /* 0x000fc600078a08ff */
[----:B------:R0:W-:Y:S01]  /*150d0*/  @P6 STG.E.U16 desc[UR14][R10.64], R5 ;  /* 0x000000050a006986 */ /* 0x0001e2000c10150e */
[----:B------:R-:W-:Y:S01]  /*150e0*/  ISETP.LT.AND P6, PT, R12, UR5, !P0 ;  /* 0x000000050c007c0c */ /* 0x000fe2000c7c1270 */
[----:B------:R-:W-:Y:S01]  /*150f0*/  VIADD R12, R7, 0xf7 ;  /* 0x000000f7070c7836 */ /* 0x000fe20000000000 */
[----:B------:R-:W-:Y:S01]  /*15100*/  ULDC UR5, c[0x0][0x22c] ;  /* 0x00008b0000057ab9 */ /* 0x000fe20000000800 */
[----:B------:R1:W-:Y:S03]  /*15110*/  @P3 STG.E.U16 desc[UR14][R8.64], R129 ;  /* 0x0000008108003986 */ /* 0x0003e6000c10150e */
[----:B------:R-:W-:Y:S01]  /*15120*/  ISETP.LT.AND P3, PT, R12, UR5, !P0 ;  /* 0x000000050c007c0c */ /* 0x000fe2000c761270 */
[----:B------:R-:W-:Y:S01]  /*15130*/  ULDC UR5, c[0x0][0x22c] ;  /* 0x00008b0000057ab9 */ /* 0x000fe20000000800 */
[----:B------:R-:W-:Y:S02]  /*15140*/  PRMT R12, R131, 0x7632, R12 ;  /* 0x00007632830c7816 */ /* 0x000fe4000000000c */
[C---:B0-----:R-:W-:Y:S01]  /*15150*/  LEA.HI.X.SX32 R5, R6.reuse, R3, 0x1, P5 ;  /* 0x0000000306057211 */ /* 0x041fe200028f0eff */
[----:B------:R-:W-:Y:S01]  /*15160*/  VIADD R6, R6, UR4 ;  /* 0x0000000406067c36 */ /* 0x000fe20008000000 */
[----:B------:R-:W-:Y:S01]  /*15170*/  ULDC UR4, c[0x0][0x248] ;  /* 0x0000920000047ab9 */ /* 0x000fe20000000800 */
[----:B------:R-:W-:Y:S01]  /*15180*/  VIADD R10, R7, 0xf8 ;  /* 0x000000f8070a7836 */ /* 0x000fe20000000000 */
[----:B-1----:R-:W-:Y:S01]  /*15190*/  PRMT R9, R129, 0x7632, R9 ;  /* 0x0000763281097816 */ /* 0x002fe20000000009 */
[----:B------:R-:W-:Y:S01]  /*151a0*/  VIADD R11, R7, 0xfa ;  /* 0x000000fa070b7836 */ /* 0x000fe20000000000 */
[----:B------:R-:W-:-:S03]  /*151b0*/  LEA R8, P5, R6, R2, 0x1 ;  /* 0x0000000206087211 */ /* 0x000fc600078a08ff */
[----:B------:R0:W-:Y:S01]  /*151c0*/  @P2 STG.E.U16 desc[UR14][R4.64], R9 ;  /* 0x0000000904002986 */ /* 0x0001e2000c10150e */
[----:B------:R-:W-:Y:S01]  /*151d0*/  ISETP.LT.AND P2, PT, R10, UR5, !P0 ;  /* 0x000000050a007c0c */ /* 0x000fe2000c741270 */
[C---:B------:R-:W-:Y:S01]  /*151e0*/  VIADD R10, R6.reuse, UR4 ;  /* 0x00000004060a7c36 */ /* 0x040fe20008000000 */
[----:B------:R-:W-:Y:S01]  /*151f0*/  ULDC UR4, c[0x0][0x22c] ;  /* 0x00008b0000047ab9 */ /* 0x000fe20000000800 */
[----:B------:R-:W-:Y:S01]  /*15200*/  ULDC UR5, c[0x0][0x22c] ;  /* 0x00008b0000057ab9 */ /* 0x000fe20000000800 */
[----:B0-----:R-:W-:Y:S01]  /*15210*/  LEA.HI.X.SX32 R9, R6, R3, 0x1, P5 ;  /* 0x0000000306097211 */ /* 0x001fe200028f0eff */
[----:B------:R-:W-:Y:S01]  /*15220*/  VIADD R6, R7, 0xf9 ;  /* 0x000000f907067836 */ /* 0x000fe20000000000 */
[----:B------:R-:W-:-:S03]  /*15230*/  LEA R4, P5, R10, R2, 0x1 ;  /* 0x000000020a047211 */ /* 0x000fc600078a08ff */
[----:B------:R0:W-:Y:S01]  /*15240*/  @P1 STG.E.U16 desc[UR14][R8.64], R130 ;  /* 0x0000008208001986 */ /* 0x0001e2000c10150e */
[----:B------:R-:W-:Y:S01]  /*15250*/  ISETP.LT.AND P1, PT, R6, UR4, !P0 ;  /* 0x0000000406007c0c */ /* 0x000fe2000c721270 */
[----:B------:R-:W-:Y:S01]  /*15260*/  ULDC UR4, c[0x0][0x248] ;  /* 0x0000920000047ab9 */ /* 0x000fe20000000800 */
[C---:B------:R-:W-:Y:S01]  /*15270*/  LEA.HI.X.SX32 R5, R10.reuse, R3, 0x1, P5 ;  /* 0x000000030a057211 */ /* 0x040fe200028f0eff */
[----:B------:R-:W-:Y:S01]  /*15280*/  VIADD R6, R10, UR4 ;  /* 0x000000040a067c36 */ /* 0x000fe20008000000 */
[----:B------:R-:W-:Y:S02]  /*15290*/  ULDC UR4, c[0x0][0x22c] ;  /* 0x00008b0000047ab9 */ /* 0x000fe40000000800 */
[----:B------:R-:W-:Y:S01]  /*152a0*/  ISETP.LT.AND P5, PT, R11, UR4, !P0 ;  /* 0x000000040b007c0c */ /* 0x000fe2000c7a1270 */
[----:B------:R-:W-:Y:S01]  /*152b0*/  ULDC UR4, c[0x0][0x248] ;  /* 0x0000920000047ab9 */ /* 0x000fe20000000800 */
[----:B0-----:R-:W-:-:S05]  /*152c0*/  PRMT R9, R130, 0x7632, R9 ;  /* 0x0000763282097816 */ /* 0x001fca0000000009 */
[----:B------:R0:W-:Y:S01]  /*152d0*/  @P4 STG.E.U16 desc[UR14][R4.64], R9 ;  /* 0x0000000904004986 */ /* 0x0001e2000c10150e */
[----:B------:R-:W-:-:S04]  /*152e0*/  LEA R10, P4, R6, R2, 0x1 ;  /* 0x00000002060a7211 */ /* 0x000fc800078808ff */
[CC--:B------:R-:W-:Y:S01]  /*152f0*/  LEA.HI.X.SX32 R11, R6.reuse, R3.reuse, 0x1, P4 ;  /* 0x00000003060b7211 */ /* 0x0c0fe200020f0eff */
[----:B------:R-:W-:Y:S01]  /*15300*/  VIADD R6, R6, UR4 ;  /* 0x0000000406067c36 */ /* 0x000fe20008000000 */
[----:B------:R-:W-:Y:S01]  /*15310*/  ULDC UR4, c[0x0][0x248] ;  /* 0x0000920000047ab9 */ /* 0x000fe20000000800 */
[----:B------:R-:W-:Y:S01]  /*15320*/  ISETP.LT.AND P4, PT, R0, UR5, !P0 ;  /* 0x0000000500007c0c */ /* 0x000fe2000c781270 */
[----:B------:R-:W-:Y:S01]  /*15330*/  ULDC UR5, c[0x0][0x248] ;  /* 0x0000920000057ab9 */ /* 0x000fe20000000800 */
[----:B------:R1:W-:Y:S01]  /*15340*/  @P6 STG.E.U16 desc[UR14][R10.64], R131 ;  /* 0x000000830a006986 */ /* 0x0003e2000c10150e */
[C---:B------:R-:W-:Y:S01]  /*15350*/  VIADD R0, R6.reuse, UR4 ;  /* 0x0000000406007c36 */ /* 0x040fe20008000000 */
[CC--:B0-----:R-:W-:Y:S01]  /*15360*/  LEA R4, P6, R6.reuse, R2.reuse, 0x1 ;  /* 0x0000000206047211 */ /* 0x0c1fe200078c08ff */
[----:B------:R-:W-:Y:S01]  /*15370*/  VIADD R9, R7, 0xfc ;  /* 0x000000fc07097836 */ /* 0x000fe20000000000 */
[----:B------:R-:W-:Y:S02]  /*15380*/  ULDC UR4, c[0x0][0x22c] ;  /* 0x00008b0000047ab9 */ /* 0x000fe40000000800 */
[----:B------:R-:W-:Y:S01]  /*15390*/  LEA.HI.X.SX32 R5, R6, R3, 0x1, P6 ;  /* 0x0000000306057211 */ /* 0x000fe200030f0eff */
[C---:B------:R-:W-:Y:S01]  /*153a0*/  VIADD R6, R0.reuse, UR5 ;  /* 0x0000000500067c36 */ /* 0x040fe20008000000 */
[----:B------:R-:W-:Y:S01]  /*153b0*/  LEA R8, P6, R0, R2, 0x1 ;  /* 0x0000000200087211 */ /* 0x000fe200078c08ff */
[----:B------:R-:W-:-:S02]  /*153c0*/  ULDC UR5, c[0x0][0x248] ;  /* 0x0000920000057ab9 */ /* 0x000fc40000000800 */
[----:B------:R0:W-:Y:S01]  /*153d0*/  @P3 STG.E.U16 desc[UR14][R4.64], R12 ;  /* 0x0000000c04003986 */ /* 0x0001e2000c10150e */
[----:B------:R-:W-:Y:S01]  /*153e0*/  ISETP.LT.AND P3, PT, R9, UR4, !P0 ;  /* 0x0000000409007c0c */ /* 0x000fe2000c761270 */
[----:B------:R-:W-:Y:S01]  /*153f0*/  ULDC UR4, c[0x0][0x22c] ;  /* 0x00008b0000047ab9 */ /* 0x000fe20000000800 */
[----:B------:R-:W-:Y:S01]  /*15400*/  LEA.HI.X.SX32 R9, R0, R3, 0x1, P6 ;  /* 0x0000000300097211 */ /* 0x000fe200030f0eff */
[----:B------:R-:W-:Y:S01]  /*15410*/  VIADD R0, R7, 0xfd ;  /* 0x000000fd07007836 */ /* 0x000fe20000000000 */
[----:B-1----:R-:W-:-:S03]  /*15420*/  LEA R10, P6, R6, R2, 0x1 ;  /* 0x00000002060a7211 */ /* 0x002fc600078c08ff */
[----:B----4-:R1:W-:Y:S01]  /*15430*/  @P2 STG.E.U16 desc[UR14][R8.64], R16 ;  /* 0x0000001008002986 */ /* 0x0103e2000c10150e */
[----:B------:R-:W-:Y:S01]  /*15440*/  ISETP.LT.AND P2, PT, R0, UR4, !P0 ;  /* 0x0000000400007c0c */ /* 0x000fe2000c741270 */
[----:B------:R-:W-:Y:S01]  /*15450*/  ULDC UR4, c[0x0][0x248] ;  /* 0x0000920000047ab9 */ /* 0x000fe20000000800 */
[C---:B------:R-:W-:Y:S01]  /*15460*/  LEA.HI.X.SX32 R11, R6.reuse, R3, 0x1, P6 ;  /* 0x00000003060b7211 */ /* 0x040fe200030f0eff */
[----:B------:R-:W-:Y:S01]  /*15470*/  VIADD R6, R6, UR4 ;  /* 0x0000000406067c36 */ /* 0x000fe20008000000 */
[----:B------:R-:W-:Y:S01]  /*15480*/  ULDC UR4, c[0x0][0x248] ;  /* 0x0000920000047ab9 */ /* 0x000fe20000000800 */
[----:B0-----:R-:W-:Y:S02]  /*15490*/  PRMT R5, R16, 0x7632, R5 ;  /* 0x0000763210057816 */ /* 0x001fe40000000005 */
[----:B------:R-:W-:Y:S01]  /*154a0*/  VIADD R0, R6, UR4 ;  /* 0x0000000406007c36 */ /* 0x000fe20008000000 */
[----:B------:R-:W-:Y:S02]  /*154b0*/  ULDC UR4, c[0x0][0x248] ;  /* 0x0000920000047ab9 */ /* 0x000fe40000000800 */
[----:B------:R0:W-:Y:S01]  /*154c0*/  @P1 STG.E.U16 desc[UR14][R10.64], R5 ;  /* 0x000000050a001986 */ /* 0x0001e2000c10150e */
[----:B-1----:R-:W-:Y:S01]  /*154d0*/  VIADD R9, R0, UR5 ;  /* 0x0000000500097c36 */ /* 0x002fe20008000000 */
[----:B------:R-:W-:-:S04]  /*154e0*/  LEA R4, P1, R6, R2, 0x1 ;  /* 0x0000000206047211 */ /* 0x000fc800078208ff */
[CC--:B------:R-:W-:Y:S01]  /*154f0*/  LEA R8, P6, R9.reuse, R2.reuse, 0x1 ;  /* 0x0000000209087211 */ /* 0x0c0fe200078c08ff */
[----:B0-----:R-:W-:Y:S01]  /*15500*/  VIADD R11, R9, UR4 ;  /* 0x00000004090b7c36 */ /* 0x001fe20008000000 */
[-C--:B------:R-:W-:Y:S01]  /*15510*/  LEA.HI.X.SX32 R5, R6, R3.reuse, 0x1, P1 ;  /* 0x0000000306057211 */ /* 0x080fe200008f0eff */
[----:B------:R-:W-:Y:S01]  /*15520*/  ULDC UR4, c[0x0][0x248] ;  /* 0x0000920000047ab9 */ /* 0x000fe20000000800 */
[CC--:B------:R-:W-:Y:S01]  /*15530*/  LEA R6, P1, R0.reuse, R2.reuse, 0x1 ;  /* 0x0000000200067211 */ /* 0x0c0fe200078208ff */
[----:B------:R-:W-:Y:S01]  /*15540*/  VIADD R13, R11, UR6 ;  /* 0x000000060b0d7c36 */ /* 0x000fe20008000000 */
[-C--:B------:R-:W-:Y:S01]  /*15550*/  LEA.HI.X.SX32 R9, R9, R3.reuse, 0x1, P6 ;  /* 0x0000000309097211 */ /* 0x080fe200030f0eff */
[----:B------:R0:W-:Y:S01]  /*15560*/  @P5 STG.E.U16 desc[UR14][R4.64], R17 ;  /* 0x0000001104005986 */ /* 0x0001e2000c10150e */
[----:B------:R-:W-:Y:S01]  /*15570*/  LEA.HI.X.SX32 R7, R0, R3, 0x1, P1 ;  /* 0x0000000300077211 */ /* 0x000fe200008f0eff */
[----:B------:R-:W-:Y:S01]  /*15580*/  VIADD R0, R13, UR4 ;  /* 0x000000040d007c36 */ /* 0x000fe20008000000 */
[-C--:B------:R-:W-:Y:S01]  /*15590*/  LEA R10, P6, R11, R2.reuse, 0x1 ;  /* 0x000000020b0a7211 */ /* 0x080fe200078c08ff */
[----:B------:R-:W-:Y:S01]  /*155a0*/  ULDC UR4, c[0x0][0x22c] ;  /* 0x00008b0000047ab9 */ /* 0x000fe20000000800 */
[----:B------:R-:W-:-:S02]  /*155b0*/  LEA R12, P1, R13, R2, 0x1 ;  /* 0x000000020d0c7211 */ /* 0x000fc400078208ff */
[-C--:B------:R-:W-:Y:S02]  /*155c0*/  LEA.HI.X.SX32 R11, R11, R3.reuse, 0x1, P6 ;  /* 0x000000030b0b7211 */ /* 0x080fe400030f0eff */
[-C--:B------:R-:W-:Y:S02]  /*155d0*/  LEA.HI.X.SX32 R13, R13, R3.reuse, 0x1, P1 ;  /* 0x000000030d0d7211 */ /* 0x080fe400008f0eff */
[----:B------:R-:W-:Y:S02]  /*155e0*/  LEA R2, P6, R0, R2, 0x1 ;  /* 0x0000000200027211 */ /* 0x000fe400078c08ff */
[----:B------:R-:W-:Y:S02]  /*155f0*/  ISETP.LT.AND P1, PT, R15, UR4, !P0 ;  /* 0x000000040f007c0c */ /* 0x000fe4000c721270 */
[----:B------:R-:W-:Y:S02]  /*15600*/  ISETP.LT.AND P0, PT, R14, UR7, !P0 ;  /* 0x000000070e007c0c */ /* 0x000fe4000c701270 */
[----:B------:R-:W-:-:S02]  /*15610*/  LEA.HI.X.SX32 R3, R0, R3, 0x1, P6 ;  /* 0x0000000300037211 */ /* 0x000fc400030f0eff */
[----:B------:R-:W-:Y:S02]  /*15620*/  PRMT R0, R17, 0x7632, R0 ;  /* 0x0000763211007816 */ /* 0x000fe40000000000 */
[----:B0-----:R-:W-:-:S03]  /*15630*/  PRMT R5, R18, 0x7632, R5 ;  /* 0x0000763212057816 */ /* 0x001fc60000000005 */
[----:B------:R0:W-:Y:S04]  /*15640*/  @P4 STG.E.U16 desc[UR14][R6.64], R0 ;  /* 0x0000000006004986 */ /* 0x0001e8000c10150e */
[----:B------:R0:W-:Y:S04]  /*15650*/  @P3 STG.E.U16 desc[UR14][R8.64], R18 ;  /* 0x0000001208003986 */ /* 0x0001e8000c10150e */
[----:B------:R0:W-:Y:S04]  /*15660*/  @P2 STG.E.U16 desc[UR14][R10.64], R5 ;  /* 0x000000050a002986 */ /* 0x0001e8000c10150e */
[----:B------:R0:W-:Y:S01]  /*15670*/  @P1 STG.E.U16 desc[UR14][R12.64], R19 ;  /* 0x000000130c001986 */ /* 0x0001e2000c10150e */
[----:B------:R-:W-:Y:S05]  /*15680*/  @!P0 EXIT ;  /* 0x000000000000894d */ /* 0x000fea0003800000 */
[----:B0-----:R-:W-:-:S05]  /*15690*/  PRMT R19, R19, 0x7632, R19 ;  /* 0x0000763213137816 */ /* 0x001fca0000000013 */
[----:B------:R-:W-:Y:S01]  /*156a0*/  STG.E.U16 desc[UR14][R2.64], R19 ;  /* 0x0000001302007986 */ /* 0x000fe2000c10150e */
[----:B------:R-:W-:Y:S05]  /*156b0*/  EXIT ;  /* 0x000000000000794d */ /* 0x000fea0003800000 */
.L_x_2:
[----:B------:R-:W-:-:S00]  /*156c0*/  BRA `(.L_x_2) ;  /* 0xfffffffc00fc7947 */ /* 0x000fc0000383ffff */
[----:B------:R-:W-:-:S00]  /*156d0*/  NOP ;  /* 0x0000000000007918 */ /* 0x000fc00000000000 */
        /* <DEDUP_REMOVED lines=10> */
.L_x_3:


//--------------------- .nv.shared.matmul_kernel  --------------------------
	.section	.nv.shared.matmul_kernel,"aw",@nobits
	.sectionflags	@""
	.align	16
	.zero		1024


//--------------------- .nv.shared.reserved.0     --------------------------
	.section	.nv.shared.reserved.0,"aw",@nobits
	.weak		__nv_reservedSMEM_offset_0_alias
	.size		__nv_reservedSMEM_offset_0_alias, 0, 0
	.other		__nv_reservedSMEM_offset_0_alias,@"STO_CUDA_RESERVED_SHARED STV_DEFAULT"
__nv_reservedSMEM_offset_0_alias:
	.zero		0


//--------------------- .nv.constant0.matmul_kernel --------------------------
	.section	.nv.constant0.matmul_kernel,"a",@progbits
	.sectionflags	@""
	.align	4
.nv.constant0.matmul_kernel:
	.zero		608


//--------------------- SYMBOLS --------------------------

	.type		.nv.reservedSmem.offset0,@object
	.size		.nv.reservedSmem.offset0,0x4
